//
// Generated by NVIDIA NVVM Compiler
//
// Compiler Build ID: CL-36424714
// Cuda compilation tools, release 13.0, V13.0.88
// Based on NVVM 20.0.0
//

.version 9.0
.target sm_100
.address_size 64

	// .globl	_Z4initjP17curandStateXORWOW
.func  (.param .align 16 .b8 func_retval0[16]) __internal_trig_reduction_slowpathd
(
	.param .b64 __internal_trig_reduction_slowpathd_param_0
)
;
.global .align 4 .b8 precalc_xorwow_matrix[102400];
.global .align 4 .b8 precalc_xorwow_offset_matrix[102400];
.global .align 4 .b8 mrg32k3aM1[2304];
.global .align 4 .b8 mrg32k3aM2[2304];
.global .align 4 .b8 mrg32k3aM1SubSeq[2016];
.global .align 4 .b8 mrg32k3aM2SubSeq[2016];
.global .align 4 .b8 mrg32k3aM1Seq[2304];
.global .align 4 .b8 mrg32k3aM2Seq[2304];
.const .align 8 .b8 __cr_lgamma_table[72];
.global .align 8 .b8 __cudart_i2opi_d[144] = {8, 93, 141, 31, 177, 95, 251, 107, 234, 146, 82, 138, 247, 57, 7, 61, 123, 241, 229, 235, 199, 186, 39, 117, 45, 234, 95, 158, 102, 63, 70, 79, 183, 9, 203, 39, 207, 126, 54, 109, 31, 109, 10, 90, 139, 17, 47, 239, 15, 152, 5, 222, 255, 151, 248, 31, 59, 40, 249, 189, 139, 95, 132, 156, 244, 57, 83, 131, 57, 214, 145, 57, 65, 126, 95, 180, 38, 112, 156, 233, 132, 68, 187, 46, 245, 53, 130, 232, 62, 167, 41, 177, 28, 235, 29, 254, 28, 146, 209, 9, 234, 46, 73, 6, 224, 210, 77, 66, 58, 110, 36, 183, 97, 197, 187, 222, 171, 99, 81, 254, 65, 144, 67, 60, 153, 149, 98, 219, 192, 221, 52, 245, 209, 87, 39, 252, 41, 21, 68, 78, 110, 131, 249, 162};
.global .align 16 .b8 __cudart_sin_cos_coeffs[128] = {70, 210, 176, 44, 241, 229, 90, 190, 146, 227, 172, 105, 227, 29, 199, 62, 161, 98, 219, 25, 160, 1, 42, 191, 24, 8, 17, 17, 17, 17, 129, 63, 84, 85, 85, 85, 85, 85, 197, 191, 0, 0, 0, 0, 0, 0, 0, 0, 0, 0, 0, 0, 0, 0, 0, 0, 100, 129, 253, 32, 131, 255, 168, 189, 40, 133, 239, 193, 167, 238, 33, 62, 217, 230, 6, 142, 79, 126, 146, 190, 233, 188, 221, 25, 160, 1, 250, 62, 71, 93, 193, 22, 108, 193, 86, 191, 81, 85, 85, 85, 85, 85, 165, 63, 0, 0, 0, 0, 0, 0, 224, 191, 0, 0, 0, 0, 0, 0, 240, 63};

.visible .entry _Z4initjP17curandStateXORWOW(
	.param .u32 _Z4initjP17curandStateXORWOW_param_0,
	.param .u64 .ptr .align 1 _Z4initjP17curandStateXORWOW_param_1
)
{
	.reg .pred 	%p<25>;
	.reg .b32 	%r<409>;
	.reg .b64 	%rd<18>;

	ld.param.u32 	%r183, [_Z4initjP17curandStateXORWOW_param_0];
	ld.param.u64 	%rd8, [_Z4initjP17curandStateXORWOW_param_1];
	mov.u32 	%r184, %tid.x;
	mov.u32 	%r185, %ctaid.x;
	mov.u32 	%r186, %ntid.x;
	mad.lo.s32 	%r1, %r185, %r186, %r184;
	setp.gt.s32 	%p1, %r1, 999999;
	@%p1 bra 	$L__BB0_44;
	cvta.to.global.u64 	%rd9, %rd8;
	cvt.s64.s32 	%rd17, %r1;
	mul.wide.s32 	%rd10, %r1, 48;
	add.s64 	%rd2, %rd9, %rd10;
	xor.b32  	%r187, %r183, -1429050551;
	mul.lo.s32 	%r188, %r187, 1099087573;
	add.s32 	%r189, %r188, -638133224;
	add.s32 	%r190, %r188, 123456789;
	st.global.v2.u32 	[%rd2], {%r189, %r190};
	xor.b32  	%r191, %r188, 362436069;
	mov.b32 	%r192, -123459836;
	st.global.v2.u32 	[%rd2+8], {%r191, %r192};
	add.s32 	%r193, %r188, 5783321;
	mov.b32 	%r194, -589760388;
	st.global.v2.u32 	[%rd2+16], {%r194, %r193};
	setp.eq.s32 	%p2, %r1, 0;
	@%p2 bra 	$L__BB0_43;
	mov.b32 	%r315, 0;
	mov.u64 	%rd12, precalc_xorwow_matrix;
$L__BB0_3:
	and.b64  	%rd4, %rd17, 3;
	setp.eq.s64 	%p3, %rd4, 0;
	@%p3 bra 	$L__BB0_42;
	mul.wide.u32 	%rd11, %r315, 3200;
	add.s64 	%rd5, %rd12, %rd11;
	cvt.u32.u64 	%r3, %rd4;
	mov.b32 	%r316, 0;
$L__BB0_5:
	mov.b32 	%r329, 0;
	mov.u32 	%r330, %r329;
	mov.u32 	%r331, %r329;
	mov.u32 	%r332, %r329;
	mov.u32 	%r333, %r329;
	mov.u32 	%r322, %r329;
$L__BB0_6:
	mul.wide.u32 	%rd13, %r322, 4;
	add.s64 	%rd14, %rd2, %rd13;
	ld.global.u32 	%r11, [%rd14+4];
	shl.b32 	%r12, %r322, 5;
	mov.b32 	%r328, 0;
$L__BB0_7:
	.pragma "nounroll";
	shr.u32 	%r199, %r11, %r328;
	and.b32  	%r200, %r199, 1;
	setp.eq.b32 	%p4, %r200, 1;
	not.pred 	%p5, %p4;
	add.s32 	%r201, %r12, %r328;
	mul.lo.s32 	%r202, %r201, 5;
	mul.wide.u32 	%rd15, %r202, 4;
	add.s64 	%rd6, %rd5, %rd15;
	@%p5 bra 	$L__BB0_9;
	ld.global.u32 	%r203, [%rd6];
	xor.b32  	%r333, %r333, %r203;
	ld.global.u32 	%r204, [%rd6+4];
	xor.b32  	%r332, %r332, %r204;
	ld.global.u32 	%r205, [%rd6+8];
	xor.b32  	%r331, %r331, %r205;
	ld.global.u32 	%r206, [%rd6+12];
	xor.b32  	%r330, %r330, %r206;
	ld.global.u32 	%r207, [%rd6+16];
	xor.b32  	%r329, %r329, %r207;
$L__BB0_9:
	and.b32  	%r209, %r199, 2;
	setp.eq.s32 	%p6, %r209, 0;
	@%p6 bra 	$L__BB0_11;
	ld.global.u32 	%r210, [%rd6+20];
	xor.b32  	%r333, %r333, %r210;
	ld.global.u32 	%r211, [%rd6+24];
	xor.b32  	%r332, %r332, %r211;
	ld.global.u32 	%r212, [%rd6+28];
	xor.b32  	%r331, %r331, %r212;
	ld.global.u32 	%r213, [%rd6+32];
	xor.b32  	%r330, %r330, %r213;
	ld.global.u32 	%r214, [%rd6+36];
	xor.b32  	%r329, %r329, %r214;
$L__BB0_11:
	and.b32  	%r216, %r199, 4;
	setp.eq.s32 	%p7, %r216, 0;
	@%p7 bra 	$L__BB0_13;
	ld.global.u32 	%r217, [%rd6+40];
	xor.b32  	%r333, %r333, %r217;
	ld.global.u32 	%r218, [%rd6+44];
	xor.b32  	%r332, %r332, %r218;
	ld.global.u32 	%r219, [%rd6+48];
	xor.b32  	%r331, %r331, %r219;
	ld.global.u32 	%r220, [%rd6+52];
	xor.b32  	%r330, %r330, %r220;
	ld.global.u32 	%r221, [%rd6+56];
	xor.b32  	%r329, %r329, %r221;
$L__BB0_13:
	and.b32  	%r223, %r199, 8;
	setp.eq.s32 	%p8, %r223, 0;
	@%p8 bra 	$L__BB0_15;
	ld.global.u32 	%r224, [%rd6+60];
	xor.b32  	%r333, %r333, %r224;
	ld.global.u32 	%r225, [%rd6+64];
	xor.b32  	%r332, %r332, %r225;
	ld.global.u32 	%r226, [%rd6+68];
	xor.b32  	%r331, %r331, %r226;
	ld.global.u32 	%r227, [%rd6+72];
	xor.b32  	%r330, %r330, %r227;
	ld.global.u32 	%r228, [%rd6+76];
	xor.b32  	%r329, %r329, %r228;
$L__BB0_15:
	and.b32  	%r230, %r199, 16;
	setp.eq.s32 	%p9, %r230, 0;
	@%p9 bra 	$L__BB0_17;
	ld.global.u32 	%r231, [%rd6+80];
	xor.b32  	%r333, %r333, %r231;
	ld.global.u32 	%r232, [%rd6+84];
	xor.b32  	%r332, %r332, %r232;
	ld.global.u32 	%r233, [%rd6+88];
	xor.b32  	%r331, %r331, %r233;
	ld.global.u32 	%r234, [%rd6+92];
	xor.b32  	%r330, %r330, %r234;
	ld.global.u32 	%r235, [%rd6+96];
	xor.b32  	%r329, %r329, %r235;
$L__BB0_17:
	and.b32  	%r237, %r199, 32;
	setp.eq.s32 	%p10, %r237, 0;
	@%p10 bra 	$L__BB0_19;
	ld.global.u32 	%r238, [%rd6+100];
	xor.b32  	%r333, %r333, %r238;
	ld.global.u32 	%r239, [%rd6+104];
	xor.b32  	%r332, %r332, %r239;
	ld.global.u32 	%r240, [%rd6+108];
	xor.b32  	%r331, %r331, %r240;
	ld.global.u32 	%r241, [%rd6+112];
	xor.b32  	%r330, %r330, %r241;
	ld.global.u32 	%r242, [%rd6+116];
	xor.b32  	%r329, %r329, %r242;
$L__BB0_19:
	and.b32  	%r244, %r199, 64;
	setp.eq.s32 	%p11, %r244, 0;
	@%p11 bra 	$L__BB0_21;
	ld.global.u32 	%r245, [%rd6+120];
	xor.b32  	%r333, %r333, %r245;
	ld.global.u32 	%r246, [%rd6+124];
	xor.b32  	%r332, %r332, %r246;
	ld.global.u32 	%r247, [%rd6+128];
	xor.b32  	%r331, %r331, %r247;
	ld.global.u32 	%r248, [%rd6+132];
	xor.b32  	%r330, %r330, %r248;
	ld.global.u32 	%r249, [%rd6+136];
	xor.b32  	%r329, %r329, %r249;
$L__BB0_21:
	and.b32  	%r251, %r199, 128;
	setp.eq.s32 	%p12, %r251, 0;
	@%p12 bra 	$L__BB0_23;
	ld.global.u32 	%r252, [%rd6+140];
	xor.b32  	%r333, %r333, %r252;
	ld.global.u32 	%r253, [%rd6+144];
	xor.b32  	%r332, %r332, %r253;
	ld.global.u32 	%r254, [%rd6+148];
	xor.b32  	%r331, %r331, %r254;
	ld.global.u32 	%r255, [%rd6+152];
	xor.b32  	%r330, %r330, %r255;
	ld.global.u32 	%r256, [%rd6+156];
	xor.b32  	%r329, %r329, %r256;
$L__BB0_23:
	and.b32  	%r258, %r199, 256;
	setp.eq.s32 	%p13, %r258, 0;
	@%p13 bra 	$L__BB0_25;
	ld.global.u32 	%r259, [%rd6+160];
	xor.b32  	%r333, %r333, %r259;
	ld.global.u32 	%r260, [%rd6+164];
	xor.b32  	%r332, %r332, %r260;
	ld.global.u32 	%r261, [%rd6+168];
	xor.b32  	%r331, %r331, %r261;
	ld.global.u32 	%r262, [%rd6+172];
	xor.b32  	%r330, %r330, %r262;
	ld.global.u32 	%r263, [%rd6+176];
	xor.b32  	%r329, %r329, %r263;
$L__BB0_25:
	and.b32  	%r265, %r199, 512;
	setp.eq.s32 	%p14, %r265, 0;
	@%p14 bra 	$L__BB0_27;
	ld.global.u32 	%r266, [%rd6+180];
	xor.b32  	%r333, %r333, %r266;
	ld.global.u32 	%r267, [%rd6+184];
	xor.b32  	%r332, %r332, %r267;
	ld.global.u32 	%r268, [%rd6+188];
	xor.b32  	%r331, %r331, %r268;
	ld.global.u32 	%r269, [%rd6+192];
	xor.b32  	%r330, %r330, %r269;
	ld.global.u32 	%r270, [%rd6+196];
	xor.b32  	%r329, %r329, %r270;
$L__BB0_27:
	and.b32  	%r272, %r199, 1024;
	setp.eq.s32 	%p15, %r272, 0;
	@%p15 bra 	$L__BB0_29;
	ld.global.u32 	%r273, [%rd6+200];
	xor.b32  	%r333, %r333, %r273;
	ld.global.u32 	%r274, [%rd6+204];
	xor.b32  	%r332, %r332, %r274;
	ld.global.u32 	%r275, [%rd6+208];
	xor.b32  	%r331, %r331, %r275;
	ld.global.u32 	%r276, [%rd6+212];
	xor.b32  	%r330, %r330, %r276;
	ld.global.u32 	%r277, [%rd6+216];
	xor.b32  	%r329, %r329, %r277;
$L__BB0_29:
	and.b32  	%r279, %r199, 2048;
	setp.eq.s32 	%p16, %r279, 0;
	@%p16 bra 	$L__BB0_31;
	ld.global.u32 	%r280, [%rd6+220];
	xor.b32  	%r333, %r333, %r280;
	ld.global.u32 	%r281, [%rd6+224];
	xor.b32  	%r332, %r332, %r281;
	ld.global.u32 	%r282, [%rd6+228];
	xor.b32  	%r331, %r331, %r282;
	ld.global.u32 	%r283, [%rd6+232];
	xor.b32  	%r330, %r330, %r283;
	ld.global.u32 	%r284, [%rd6+236];
	xor.b32  	%r329, %r329, %r284;
$L__BB0_31:
	and.b32  	%r286, %r199, 4096;
	setp.eq.s32 	%p17, %r286, 0;
	@%p17 bra 	$L__BB0_33;
	ld.global.u32 	%r287, [%rd6+240];
	xor.b32  	%r333, %r333, %r287;
	ld.global.u32 	%r288, [%rd6+244];
	xor.b32  	%r332, %r332, %r288;
	ld.global.u32 	%r289, [%rd6+248];
	xor.b32  	%r331, %r331, %r289;
	ld.global.u32 	%r290, [%rd6+252];
	xor.b32  	%r330, %r330, %r290;
	ld.global.u32 	%r291, [%rd6+256];
	xor.b32  	%r329, %r329, %r291;
$L__BB0_33:
	and.b32  	%r293, %r199, 8192;
	setp.eq.s32 	%p18, %r293, 0;
	@%p18 bra 	$L__BB0_35;
	ld.global.u32 	%r294, [%rd6+260];
	xor.b32  	%r333, %r333, %r294;
	ld.global.u32 	%r295, [%rd6+264];
	xor.b32  	%r332, %r332, %r295;
	ld.global.u32 	%r296, [%rd6+268];
	xor.b32  	%r331, %r331, %r296;
	ld.global.u32 	%r297, [%rd6+272];
	xor.b32  	%r330, %r330, %r297;
	ld.global.u32 	%r298, [%rd6+276];
	xor.b32  	%r329, %r329, %r298;
$L__BB0_35:
	and.b32  	%r300, %r199, 16384;
	setp.eq.s32 	%p19, %r300, 0;
	@%p19 bra 	$L__BB0_37;
	ld.global.u32 	%r301, [%rd6+280];
	xor.b32  	%r333, %r333, %r301;
	ld.global.u32 	%r302, [%rd6+284];
	xor.b32  	%r332, %r332, %r302;
	ld.global.u32 	%r303, [%rd6+288];
	xor.b32  	%r331, %r331, %r303;
	ld.global.u32 	%r304, [%rd6+292];
	xor.b32  	%r330, %r330, %r304;
	ld.global.u32 	%r305, [%rd6+296];
	xor.b32  	%r329, %r329, %r305;
$L__BB0_37:
	and.b32  	%r307, %r199, 32768;
	setp.eq.s32 	%p20, %r307, 0;
	@%p20 bra 	$L__BB0_39;
	ld.global.u32 	%r308, [%rd6+300];
	xor.b32  	%r333, %r333, %r308;
	ld.global.u32 	%r309, [%rd6+304];
	xor.b32  	%r332, %r332, %r309;
	ld.global.u32 	%r310, [%rd6+308];
	xor.b32  	%r331, %r331, %r310;
	ld.global.u32 	%r311, [%rd6+312];
	xor.b32  	%r330, %r330, %r311;
	ld.global.u32 	%r312, [%rd6+316];
	xor.b32  	%r329, %r329, %r312;
$L__BB0_39:
	add.s32 	%r328, %r328, 16;
	setp.ne.s32 	%p21, %r328, 32;
	@%p21 bra 	$L__BB0_7;
	mad.lo.s32 	%r313, %r322, -31, %r12;
	add.s32 	%r322, %r313, 1;
	setp.ne.s32 	%p22, %r322, 5;
	@%p22 bra 	$L__BB0_6;
	st.global.u32 	[%rd2+4], %r333;
	st.global.u32 	[%rd2+8], %r332;
	st.global.u32 	[%rd2+12], %r331;
	st.global.u32 	[%rd2+16], %r330;
	st.global.u32 	[%rd2+20], %r329;
	add.s32 	%r316, %r316, 1;
	setp.lt.u32 	%p23, %r316, %r3;
	@%p23 bra 	$L__BB0_5;
$L__BB0_42:
	shr.u64 	%rd7, %rd17, 2;
	add.s32 	%r315, %r315, 1;
	setp.gt.u64 	%p24, %rd17, 3;
	mov.u64 	%rd17, %rd7;
	@%p24 bra 	$L__BB0_3;
$L__BB0_43:
	mov.b32 	%r314, 0;
	st.global.v2.u32 	[%rd2+24], {%r314, %r314};
	st.global.u32 	[%rd2+32], %r314;
	mov.b64 	%rd16, 0;
	st.global.u64 	[%rd2+40], %rd16;
$L__BB0_44:
	ret;

}
	// .globl	_Z8simulateP17curandStateXORWOWPdS1_S1_
.visible .entry _Z8simulateP17curandStateXORWOWPdS1_S1_(
	.param .u64 .ptr .align 1 _Z8simulateP17curandStateXORWOWPdS1_S1__param_0,
	.param .u64 .ptr .align 1 _Z8simulateP17curandStateXORWOWPdS1_S1__param_1,
	.param .u64 .ptr .align 1 _Z8simulateP17curandStateXORWOWPdS1_S1__param_2,
	.param .u64 .ptr .align 1 _Z8simulateP17curandStateXORWOWPdS1_S1__param_3
)
{
	.reg .pred 	%p<11>;
	.reg .b32 	%r<70>;
	.reg .b64 	%rd<30>;
	.reg .b64 	%fd<102>;

	ld.param.u64 	%rd2, [_Z8simulateP17curandStateXORWOWPdS1_S1__param_0];
	ld.param.u64 	%rd3, [_Z8simulateP17curandStateXORWOWPdS1_S1__param_1];
	ld.param.u64 	%rd4, [_Z8simulateP17curandStateXORWOWPdS1_S1__param_2];
	ld.param.u64 	%rd5, [_Z8simulateP17curandStateXORWOWPdS1_S1__param_3];
	mov.u32 	%r11, %tid.x;
	mov.u32 	%r12, %ctaid.x;
	mov.u32 	%r13, %ntid.x;
	mad.lo.s32 	%r1, %r12, %r13, %r11;
	setp.gt.s32 	%p1, %r1, 999999;
	@%p1 bra 	$L__BB1_12;
	cvta.to.global.u64 	%rd6, %rd3;
	cvta.to.global.u64 	%rd7, %rd2;
	cvta.to.global.u64 	%rd8, %rd4;
	mul.wide.s32 	%rd9, %r1, 48;
	add.s64 	%rd10, %rd7, %rd9;
	ld.global.v2.u32 	{%r15, %r16}, [%rd10];
	shr.u32 	%r17, %r16, 2;
	xor.b32  	%r18, %r17, %r16;
	ld.global.v2.u32 	{%r19, %r20}, [%rd10+8];
	ld.global.v2.u32 	{%r21, %r22}, [%rd10+16];
	shl.b32 	%r23, %r22, 4;
	shl.b32 	%r24, %r18, 1;
	xor.b32  	%r25, %r24, %r23;
	xor.b32  	%r26, %r25, %r18;
	xor.b32  	%r27, %r26, %r22;
	add.s32 	%r28, %r15, %r27;
	add.s32 	%r29, %r28, 362437;
	shr.u32 	%r30, %r19, 2;
	xor.b32  	%r31, %r30, %r19;
	shl.b32 	%r32, %r27, 4;
	shl.b32 	%r33, %r31, 1;
	xor.b32  	%r34, %r33, %r32;
	xor.b32  	%r35, %r34, %r31;
	xor.b32  	%r36, %r35, %r27;
	add.s32 	%r37, %r15, %r36;
	add.s32 	%r38, %r37, 724874;
	cvt.u64.u32 	%rd11, %r29;
	mul.wide.u32 	%rd12, %r38, 2097152;
	xor.b64  	%rd13, %rd12, %rd11;
	cvt.rn.f64.u64 	%fd28, %rd13;
	fma.rn.f64 	%fd29, %fd28, 0d3CA0000000000000, 0d3C90000000000000;
	add.f64 	%fd30, %fd29, %fd29;
	fma.rn.f64 	%fd99, %fd30, 0d400921FB54442D18, 0dC00921FB54442D18;
	shr.u32 	%r39, %r20, 2;
	xor.b32  	%r40, %r39, %r20;
	shl.b32 	%r41, %r36, 4;
	shl.b32 	%r42, %r40, 1;
	xor.b32  	%r43, %r42, %r41;
	xor.b32  	%r44, %r43, %r40;
	xor.b32  	%r45, %r44, %r36;
	add.s32 	%r46, %r15, %r45;
	add.s32 	%r47, %r46, 1087311;
	shr.u32 	%r48, %r21, 2;
	xor.b32  	%r49, %r48, %r21;
	st.global.v2.u32 	[%rd10+8], {%r27, %r36};
	shl.b32 	%r50, %r45, 4;
	shl.b32 	%r51, %r49, 1;
	xor.b32  	%r52, %r51, %r50;
	xor.b32  	%r53, %r52, %r49;
	xor.b32  	%r54, %r53, %r45;
	st.global.v2.u32 	[%rd10+16], {%r45, %r54};
	add.s32 	%r55, %r15, 1449748;
	st.global.v2.u32 	[%rd10], {%r55, %r22};
	add.s32 	%r56, %r54, %r55;
	cvt.u64.u32 	%rd14, %r47;
	mul.wide.u32 	%rd15, %r56, 2097152;
	xor.b64  	%rd16, %rd15, %rd14;
	cvt.rn.f64.u64 	%fd31, %rd16;
	fma.rn.f64 	%fd32, %fd31, 0d3CA0000000000000, 0d3C90000000000000;
	fma.rn.f64 	%fd98, %fd32, 0d4000000000000000, 0dBFF0000000000000;
	shl.b32 	%r2, %r1, 1;
	mul.wide.s32 	%rd17, %r2, 8;
	add.s64 	%rd18, %rd8, %rd17;
	st.global.f64 	[%rd18], %fd99;
	st.global.f64 	[%rd18+8], %fd98;
	add.s64 	%rd1, %rd6, %rd17;
	mov.f64 	%fd96, 0d0000000000000000;
	mov.b32 	%r67, 0;
	mov.u64 	%rd21, __cudart_sin_cos_coeffs;
	mov.f64 	%fd97, %fd96;
$L__BB1_2:
	mov.f64 	%fd33, 0d0000000000000000;
	sub.f64 	%fd7, %fd33, %fd99;
	fma.rn.f64 	%fd8, %fd7, 0d3F847AE147AE147B, %fd97;
	sub.f64 	%fd34, %fd7, %fd96;
	div.rn.f64 	%fd35, %fd34, 0d3F847AE147AE147B;
	mul.f64 	%fd36, %fd8, 0d3FB999999999999A;
	fma.rn.f64 	%fd37, %fd7, 0d4008000000000000, %fd36;
	fma.rn.f64 	%fd9, %fd35, 0d3FE0000000000000, %fd37;
	abs.f64 	%fd10, %fd99;
	setp.neu.f64 	%p2, %fd10, 0d7FF0000000000000;
	@%p2 bra 	$L__BB1_4;
	mov.f64 	%fd43, 0d0000000000000000;
	mul.rn.f64 	%fd100, %fd99, %fd43;
	mov.b32 	%r68, 0;
	bra.uni 	$L__BB1_6;
$L__BB1_4:
	mul.f64 	%fd38, %fd99, 0d3FE45F306DC9C883;
	cvt.rni.s32.f64 	%r68, %fd38;
	cvt.rn.f64.s32 	%fd39, %r68;
	fma.rn.f64 	%fd40, %fd39, 0dBFF921FB54442D18, %fd99;
	fma.rn.f64 	%fd41, %fd39, 0dBC91A62633145C00, %fd40;
	fma.rn.f64 	%fd100, %fd39, 0dB97B839A252049C0, %fd41;
	setp.ltu.f64 	%p3, %fd10, 0d41E0000000000000;
	@%p3 bra 	$L__BB1_6;
	{ // callseq 0, 0
	.param .b64 param0;
	st.param.f64 	[param0], %fd99;
	.param .align 16 .b8 retval0[16];
	call.uni (retval0), 
	__internal_trig_reduction_slowpathd, 
	(
	param0
	);
	ld.param.f64 	%fd100, [retval0];
	ld.param.b32 	%r68, [retval0+8];
	} // callseq 0
$L__BB1_6:
	shl.b32 	%r59, %r68, 6;
	cvt.u64.u32 	%rd19, %r59;
	and.b64  	%rd20, %rd19, 64;
	add.s64 	%rd22, %rd21, %rd20;
	mul.rn.f64 	%fd44, %fd100, %fd100;
	and.b32  	%r60, %r68, 1;
	setp.eq.b32 	%p4, %r60, 1;
	selp.f64 	%fd45, 0dBDA8FF8320FD8164, 0d3DE5DB65F9785EBA, %p4;
	ld.global.nc.v2.f64 	{%fd46, %fd47}, [%rd22];
	fma.rn.f64 	%fd48, %fd45, %fd44, %fd46;
	fma.rn.f64 	%fd49, %fd48, %fd44, %fd47;
	ld.global.nc.v2.f64 	{%fd50, %fd51}, [%rd22+16];
	fma.rn.f64 	%fd52, %fd49, %fd44, %fd50;
	fma.rn.f64 	%fd53, %fd52, %fd44, %fd51;
	ld.global.nc.v2.f64 	{%fd54, %fd55}, [%rd22+32];
	fma.rn.f64 	%fd56, %fd53, %fd44, %fd54;
	fma.rn.f64 	%fd57, %fd56, %fd44, %fd55;
	fma.rn.f64 	%fd58, %fd57, %fd100, %fd100;
	fma.rn.f64 	%fd59, %fd57, %fd44, 0d3FF0000000000000;
	selp.f64 	%fd60, %fd59, %fd58, %p4;
	and.b32  	%r61, %r68, 2;
	setp.eq.s32 	%p5, %r61, 0;
	mov.f64 	%fd61, 0d0000000000000000;
	sub.f64 	%fd62, %fd61, %fd60;
	selp.f64 	%fd63, %fd60, %fd62, %p5;
	fma.rn.f64 	%fd64, %fd63, 0d4008000000000000, %fd9;
	fma.rn.f64 	%fd15, %fd98, 0d3F847AE147AE147B, %fd99;
	fma.rn.f64 	%fd16, %fd64, 0d3F847AE147AE147B, %fd98;
	sub.f64 	%fd96, %fd61, %fd15;
	fma.rn.f64 	%fd97, %fd96, 0d3F847AE147AE147B, %fd8;
	sub.f64 	%fd65, %fd96, %fd7;
	div.rn.f64 	%fd66, %fd65, 0d3F847AE147AE147B;
	mul.f64 	%fd67, %fd97, 0d3FB999999999999A;
	fma.rn.f64 	%fd68, %fd96, 0d4008000000000000, %fd67;
	fma.rn.f64 	%fd19, %fd66, 0d3FE0000000000000, %fd68;
	abs.f64 	%fd20, %fd15;
	setp.eq.f64 	%p6, %fd20, 0d7FF0000000000000;
	@%p6 bra 	$L__BB1_9;
	mul.f64 	%fd69, %fd15, 0d3FE45F306DC9C883;
	cvt.rni.s32.f64 	%r69, %fd69;
	cvt.rn.f64.s32 	%fd70, %r69;
	fma.rn.f64 	%fd71, %fd70, 0dBFF921FB54442D18, %fd15;
	fma.rn.f64 	%fd72, %fd70, 0dBC91A62633145C00, %fd71;
	fma.rn.f64 	%fd101, %fd70, 0dB97B839A252049C0, %fd72;
	setp.ltu.f64 	%p7, %fd20, 0d41E0000000000000;
	@%p7 bra 	$L__BB1_10;
	{ // callseq 1, 0
	.param .b64 param0;
	st.param.f64 	[param0], %fd15;
	.param .align 16 .b8 retval0[16];
	call.uni (retval0), 
	__internal_trig_reduction_slowpathd, 
	(
	param0
	);
	ld.param.f64 	%fd101, [retval0];
	ld.param.b32 	%r69, [retval0+8];
	} // callseq 1
	bra.uni 	$L__BB1_10;
$L__BB1_9:
	mov.f64 	%fd74, 0d0000000000000000;
	mul.rn.f64 	%fd101, %fd15, %fd74;
	mov.b32 	%r69, 0;
$L__BB1_10:
	shl.b32 	%r64, %r69, 6;
	cvt.u64.u32 	%rd23, %r64;
	and.b64  	%rd24, %rd23, 64;
	mov.u64 	%rd25, __cudart_sin_cos_coeffs;
	add.s64 	%rd26, %rd25, %rd24;
	mul.rn.f64 	%fd75, %fd101, %fd101;
	and.b32  	%r65, %r69, 1;
	setp.eq.b32 	%p8, %r65, 1;
	selp.f64 	%fd76, 0dBDA8FF8320FD8164, 0d3DE5DB65F9785EBA, %p8;
	ld.global.nc.v2.f64 	{%fd77, %fd78}, [%rd26];
	fma.rn.f64 	%fd79, %fd76, %fd75, %fd77;
	fma.rn.f64 	%fd80, %fd79, %fd75, %fd78;
	ld.global.nc.v2.f64 	{%fd81, %fd82}, [%rd26+16];
	fma.rn.f64 	%fd83, %fd80, %fd75, %fd81;
	fma.rn.f64 	%fd84, %fd83, %fd75, %fd82;
	ld.global.nc.v2.f64 	{%fd85, %fd86}, [%rd26+32];
	fma.rn.f64 	%fd87, %fd84, %fd75, %fd85;
	fma.rn.f64 	%fd88, %fd87, %fd75, %fd86;
	fma.rn.f64 	%fd89, %fd88, %fd101, %fd101;
	fma.rn.f64 	%fd90, %fd88, %fd75, 0d3FF0000000000000;
	selp.f64 	%fd91, %fd90, %fd89, %p8;
	and.b32  	%r66, %r69, 2;
	setp.eq.s32 	%p9, %r66, 0;
	mov.f64 	%fd92, 0d0000000000000000;
	sub.f64 	%fd93, %fd92, %fd91;
	selp.f64 	%fd94, %fd91, %fd93, %p9;
	fma.rn.f64 	%fd95, %fd94, 0d4008000000000000, %fd19;
	fma.rn.f64 	%fd99, %fd16, 0d3F847AE147AE147B, %fd15;
	fma.rn.f64 	%fd98, %fd95, 0d3F847AE147AE147B, %fd16;
	st.global.f64 	[%rd1], %fd99;
	st.global.f64 	[%rd1+8], %fd98;
	add.s32 	%r67, %r67, 2;
	setp.ne.s32 	%p10, %r67, 5000;
	@%p10 bra 	$L__BB1_2;
	cvta.to.global.u64 	%rd27, %rd5;
	mul.wide.s32 	%rd28, %r2, 8;
	add.s64 	%rd29, %rd27, %rd28;
	st.global.f64 	[%rd29], %fd99;
	st.global.f64 	[%rd29+8], %fd98;
$L__BB1_12:
	ret;

}
.func  (.param .align 16 .b8 func_retval0[16]) __internal_trig_reduction_slowpathd(
	.param .b64 __internal_trig_reduction_slowpathd_param_0
)
{
	.local .align 8 .b8 	__local_depot2[40];
	.reg .b64 	%SP;
	.reg .b64 	%SPL;
	.reg .pred 	%p<10>;
	.reg .b32 	%r<47>;
	.reg .b64 	%rd<74>;
	.reg .b64 	%fd<5>;

	mov.u64 	%SPL, __local_depot2;
	ld.param.f64 	%fd4, [__internal_trig_reduction_slowpathd_param_0];
	add.u64 	%rd1, %SPL, 0;
	{
	.reg .b32 %temp; 
	mov.b64 	{%temp, %r1}, %fd4;
	}
	shr.u32 	%r2, %r1, 20;
	and.b32  	%r3, %r2, 2047;
	setp.eq.s32 	%p1, %r3, 2047;
	mov.b32 	%r46, 0;
	@%p1 bra 	$L__BB2_9;
	add.s32 	%r20, %r3, -1024;
	mov.b64 	%rd20, %fd4;
	shl.b64 	%rd2, %rd20, 11;
	shr.u32 	%r4, %r20, 6;
	sub.s32 	%r45, 15, %r4;
	sub.s32 	%r21, 19, %r4;
	setp.lt.u32 	%p2, %r20, 128;
	selp.b32 	%r6, 18, %r21, %p2;
	setp.ge.s32 	%p3, %r45, %r6;
	mov.b64 	%rd70, 0;
	@%p3 bra 	$L__BB2_4;
	add.s32 	%r23, %r6, %r4;
	neg.s32 	%r43, %r23;
	or.b64  	%rd3, %rd2, -9223372036854775808;
	mov.b64 	%rd70, 0;
	mov.b32 	%r42, 0;
	mov.u64 	%rd25, __cudart_i2opi_d;
	mov.u32 	%r44, %r45;
$L__BB2_3:
	.pragma "nounroll";
	mul.wide.s32 	%rd22, %r42, 8;
	add.s64 	%rd23, %rd1, %rd22;
	mul.wide.s32 	%rd24, %r44, 8;
	add.s64 	%rd26, %rd25, %rd24;
	ld.global.nc.u64 	%rd27, [%rd26];
	{
	.reg .u32 %r0, %r1, %r2, %r3, %alo, %ahi, %blo, %bhi, %clo, %chi;
	mov.b64 	{%alo,%ahi}, %rd27;
	mov.b64 	{%blo,%bhi}, %rd3;
	mov.b64 	{%clo,%chi}, %rd70;
	mad.lo.cc.u32 	%r0, %alo, %blo, %clo;
	madc.hi.cc.u32 	%r1, %alo, %blo, %chi;
	madc.hi.u32 	%r2, %alo, %bhi, 0;
	mad.lo.cc.u32 	%r1, %alo, %bhi, %r1;
	madc.hi.cc.u32 	%r2, %ahi, %blo, %r2;
	madc.hi.u32 	%r3, %ahi, %bhi, 0;
	mad.lo.cc.u32 	%r1, %ahi, %blo, %r1;
	madc.lo.cc.u32 	%r2, %ahi, %bhi, %r2;
	addc.u32 	%r3, %r3, 0;
	mov.b64 	%rd28, {%r0,%r1};
	mov.b64 	%rd70, {%r2,%r3};
	}
	st.local.u64 	[%rd23], %rd28;
	add.s32 	%r44, %r44, 1;
	add.s32 	%r43, %r43, 1;
	add.s32 	%r42, %r42, 1;
	setp.ne.s32 	%p4, %r43, -15;
	mov.u32 	%r45, %r6;
	@%p4 bra 	$L__BB2_3;
$L__BB2_4:
	cvt.s64.s32 	%rd29, %r45;
	cvt.u64.u32 	%rd30, %r4;
	add.s64 	%rd31, %rd30, %rd29;
	shl.b64 	%rd32, %rd31, 3;
	add.s64 	%rd33, %rd1, %rd32;
	st.local.u64 	[%rd33+-120], %rd70;
	and.b32  	%r15, %r2, 63;
	ld.local.u64 	%rd72, [%rd1+16];
	ld.local.u64 	%rd71, [%rd1+24];
	setp.eq.s32 	%p5, %r15, 0;
	@%p5 bra 	$L__BB2_6;
	shl.b64 	%rd34, %rd71, %r15;
	shr.u64 	%rd35, %rd72, 1;
	xor.b32  	%r24, %r15, 63;
	shr.u64 	%rd36, %rd35, %r24;
	or.b64  	%rd71, %rd34, %rd36;
	ld.local.u64 	%rd37, [%rd1+8];
	shl.b64 	%rd38, %rd72, %r15;
	shr.u64 	%rd39, %rd37, 1;
	shr.u64 	%rd40, %rd39, %r24;
	or.b64  	%rd72, %rd38, %rd40;
$L__BB2_6:
	and.b32  	%r25, %r1, -2147483648;
	shr.u64 	%rd41, %rd71, 62;
	cvt.u32.u64 	%r26, %rd41;
	mov.b64 	{%r27, %r28}, %rd71;
	mov.b64 	{%r29, %r30}, %rd72;
	shf.l.wrap.b32 	%r31, %r30, %r27, 2;
	shf.l.wrap.b32 	%r32, %r27, %r28, 2;
	mov.b64 	%rd42, {%r31, %r32};
	shl.b64 	%rd43, %rd72, 2;
	shr.u64 	%rd44, %rd42, 63;
	cvt.u32.u64 	%r33, %rd44;
	add.s32 	%r34, %r33, %r26;
	setp.eq.s32 	%p6, %r25, 0;
	neg.s32 	%r35, %r34;
	selp.b32 	%r46, %r34, %r35, %p6;
	setp.gt.s64 	%p7, %rd42, -1;
	mov.b64 	%rd45, 0;
	{
	.reg .u32 %r0, %r1, %r2, %r3, %a0, %a1, %a2, %a3, %b0, %b1, %b2, %b3;
	mov.b64 	{%a0,%a1}, %rd45;
	mov.b64 	{%a2,%a3}, %rd45;
	mov.b64 	{%b0,%b1}, %rd43;
	mov.b64 	{%b2,%b3}, %rd42;
	sub.cc.u32 	%r0, %a0, %b0;
	subc.cc.u32 	%r1, %a1, %b1;
	subc.cc.u32 	%r2, %a2, %b2;
	subc.u32 	%r3, %a3, %b3;
	mov.b64 	%rd46, {%r0,%r1};
	mov.b64 	%rd47, {%r2,%r3};
	}
	xor.b32  	%r36, %r25, -2147483648;
	selp.b64 	%rd73, %rd42, %rd47, %p7;
	selp.b64 	%rd14, %rd43, %rd46, %p7;
	selp.b32 	%r17, %r25, %r36, %p7;
	clz.b64 	%r37, %rd73;
	cvt.u64.u32 	%rd15, %r37;
	setp.eq.s32 	%p8, %r37, 0;
	@%p8 bra 	$L__BB2_8;
	cvt.u32.u64 	%r38, %rd15;
	and.b32  	%r39, %r38, 63;
	shl.b64 	%rd48, %rd73, %r39;
	shr.u64 	%rd49, %rd14, 1;
	not.b32 	%r40, %r38;
	and.b32  	%r41, %r40, 63;
	shr.u64 	%rd50, %rd49, %r41;
	or.b64  	%rd73, %rd48, %rd50;
$L__BB2_8:
	mov.b64 	%rd51, -3958705157555305931;
	{
	.reg .u32 %r0, %r1, %r2, %r3, %alo, %ahi, %blo, %bhi;
	mov.b64 	{%alo,%ahi}, %rd73;
	mov.b64 	{%blo,%bhi}, %rd51;
	mul.lo.u32 	%r0, %alo, %blo;
	mul.hi.u32 	%r1, %alo, %blo;
	mad.lo.cc.u32 	%r1, %alo, %bhi, %r1;
	madc.hi.u32 	%r2, %alo, %bhi, 0;
	mad.lo.cc.u32 	%r1, %ahi, %blo, %r1;
	madc.hi.cc.u32 	%r2, %ahi, %blo, %r2;
	madc.hi.u32 	%r3, %ahi, %bhi, 0;
	mad.lo.cc.u32 	%r2, %ahi, %bhi, %r2;
	addc.u32 	%r3, %r3, 0;
	mov.b64 	%rd52, {%r0,%r1};
	mov.b64 	%rd53, {%r2,%r3};
	}
	setp.gt.s64 	%p9, %rd53, 0;
	{
	.reg .u32 %r0, %r1, %r2, %r3, %a0, %a1, %a2, %a3, %b0, %b1, %b2, %b3;
	mov.b64 	{%a0,%a1}, %rd52;
	mov.b64 	{%a2,%a3}, %rd53;
	mov.b64 	{%b0,%b1}, %rd52;
	mov.b64 	{%b2,%b3}, %rd53;
	add.cc.u32 	%r0, %a0, %b0;
	addc.cc.u32 	%r1, %a1, %b1;
	addc.cc.u32 	%r2, %a2, %b2;
	addc.u32 	%r3, %a3, %b3;
	mov.b64 	%rd54, {%r0,%r1};
	mov.b64 	%rd55, {%r2,%r3};
	}
	selp.b64 	%rd56, %rd55, %rd53, %p9;
	selp.s64 	%rd57, -1, 0, %p9;
	sub.s64 	%rd58, %rd57, %rd15;
	cvt.u64.u32 	%rd59, %r17;
	shl.b64 	%rd60, %rd59, 32;
	add.s64 	%rd61, %rd56, 1;
	shr.u64 	%rd62, %rd61, 10;
	add.s64 	%rd63, %rd62, 1;
	shr.u64 	%rd64, %rd63, 1;
	shl.b64 	%rd65, %rd58, 52;
	add.s64 	%rd66, %rd65, %rd64;
	add.s64 	%rd67, %rd66, 4602678819172646912;
	or.b64  	%rd68, %rd67, %rd60;
	mov.b64 	%fd4, %rd68;
$L__BB2_9:
	st.param.f64 	[func_retval0], %fd4;
	st.param.b32 	[func_retval0+8], %r46;
	ret;

}


// ===== COMPILED SASS (sm_100) =====

	.target	sm_100

	.elftype	@"ET_EXEC"


//--------------------- .note.nv.tkinfo           --------------------------
	.section	.note.nv.tkinfo,"",@"SHT_NOTE"
	.sectionflags	@"SHF_NOTE_NV_TKINFO"
	.tkinfo
        /*0018*/ 	.word	0x00000002
        /*0030*/ 	.string	""
        /*0030*/ 	.string	"ptxas"
        /*0030*/ 	.string	"Cuda compilation tools, release 13.0, V13.0.88"
        /*0030*/ 	.string	"Build cuda_13.0.r13.0/compiler.36424714_0"
        /*0030*/ 	.string	"-arch sm_100 -m 64 "



//--------------------- .note.nv.cuinfo           --------------------------
	.section	.note.nv.cuinfo,"",@"SHT_NOTE"
	.sectionflags	@"SHF_NOTE_NV_CUINFO"
        /*0018*/ 	.short	0x0002
        /*001a*/ 	.short	0x0064
        /*001c*/ 	.short	0x0082
	.zero		2


//--------------------- .nv.info                  --------------------------
	.section	.nv.info,"",@"SHT_CUDA_INFO"
	.align	4


	//----- nvinfo : EIATTR_REGCOUNT
	.align		4
        /*0000*/ 	.byte	0x04, 0x2f
        /*0002*/ 	.short	(.L_12 - .L_11)
	.align		4
.L_11:
        /*0004*/ 	.word	index@(_Z4initjP17curandStateXORWOW)
        /*0008*/ 	.word	0x0000001f


	//----- nvinfo : EIATTR_FRAME_SIZE
	.align		4
.L_12:
        /*000c*/ 	.byte	0x04, 0x11
        /*000e*/ 	.short	(.L_14 - .L_13)
	.align		4
.L_13:
        /*0010*/ 	.word	index@(_Z4initjP17curandStateXORWOW)
        /*0014*/ 	.word	0x00000000


	//----- nvinfo : EIATTR_REGCOUNT
	.align		4
.L_14:
        /*0018*/ 	.byte	0x04, 0x2f
        /*001a*/ 	.short	(.L_16 - .L_15)
	.align		4
.L_15:
        /*001c*/ 	.word	index@(_Z8simulateP17curandStateXORWOWPdS1_S1_)
        /*0020*/ 	.word	0x00000028


	//----- nvinfo : EIATTR_FRAME_SIZE
	.align		4
.L_16:
        /*0024*/ 	.byte	0x04, 0x11
        /*0026*/ 	.short	(.L_18 - .L_17)
	.align		4
.L_17:
        /*0028*/ 	.word	index@($_Z8simulateP17curandStateXORWOWPdS1_S1_$__internal_trig_reduction_slowpathd)
        /*002c*/ 	.word	0x00000028


	//----- nvinfo : EIATTR_FRAME_SIZE
	.align		4
.L_18:
        /*0030*/ 	.byte	0x04, 0x11
        /*0032*/ 	.short	(.L_20 - .L_19)
	.align		4
.L_19:
        /*0034*/ 	.word	index@($__internal_0_$__cuda_sm20_div_rn_f64_full)
        /*0038*/ 	.word	0x00000028


	//----- nvinfo : EIATTR_FRAME_SIZE
	.align		4
.L_20:
        /*003c*/ 	.byte	0x04, 0x11
        /*003e*/ 	.short	(.L_22 - .L_21)
	.align		4
.L_21:
        /*0040*/ 	.word	index@(_Z8simulateP17curandStateXORWOWPdS1_S1_)
        /*0044*/ 	.word	0x00000028


	//----- nvinfo : EIATTR_MIN_STACK_SIZE
	.align		4
.L_22:
        /*0048*/ 	.byte	0x04, 0x12
        /*004a*/ 	.short	(.L_24 - .L_23)
	.align		4
.L_23:
        /*004c*/ 	.word	index@(_Z8simulateP17curandStateXORWOWPdS1_S1_)
        /*0050*/ 	.word	0x00000028


	//----- nvinfo : EIATTR_MIN_STACK_SIZE
	.align		4
.L_24:
        /*0054*/ 	.byte	0x04, 0x12
        /*0056*/ 	.short	(.L_26 - .L_25)
	.align		4
.L_25:
        /*0058*/ 	.word	index@(_Z4initjP17curandStateXORWOW)
        /*005c*/ 	.word	0x00000000
.L_26:


//--------------------- .nv.compat                --------------------------
	.section	.nv.compat,"",@"SHT_CUDA_COMPAT_INFO"
	.align	4
        /*0000*/ 	.byte	0x02, 0x09, 0x00, 0x00, 0x02, 0x02, 0x01, 0x00, 0x02, 0x05, 0x05, 0x00, 0x03, 0x07, 0x01, 0x01
        /*0010*/ 	.byte	0x02, 0x03, 0x00, 0x00, 0x02, 0x06, 0x01, 0x00, 0x04, 0x0b, 0x08, 0x00, 0x01, 0x00, 0x00, 0x00
        /*0020*/ 	.byte	0x00, 0x00, 0x00, 0x00


//--------------------- .nv.info._Z8simulateP17curandStateXORWOWPdS1_S1_ --------------------------
	.section	.nv.info._Z8simulateP17curandStateXORWOWPdS1_S1_,"",@"SHT_CUDA_INFO"
	.sectionflags	@""
	.align	4


	//----- nvinfo : EIATTR_CUDA_API_VERSION
	.align		4
        /*0000*/ 	.byte	0x04, 0x37
        /*0002*/ 	.short	(.L_28 - .L_27)
.L_27:
        /*0004*/ 	.word	0x00000082


	//----- nvinfo : EIATTR_KPARAM_INFO
	.align		4
.L_28:
        /*0008*/ 	.byte	0x04, 0x17
        /*000a*/ 	.short	(.L_30 - .L_29)
.L_29:
        /*000c*/ 	.word	0x00000000
        /*0010*/ 	.short	0x0003
        /*0012*/ 	.short	0x0018
        /*0014*/ 	.byte	0x00, 0xf5, 0x21, 0x00


	//----- nvinfo : EIATTR_KPARAM_INFO
	.align		4
.L_30:
        /*0018*/ 	.byte	0x04, 0x17
        /*001a*/ 	.short	(.L_32 - .L_31)
.L_31:
        /*001c*/ 	.word	0x00000000
        /*0020*/ 	.short	0x0002
        /*0022*/ 	.short	0x0010
        /*0024*/ 	.byte	0x00, 0xf5, 0x21, 0x00


	//----- nvinfo : EIATTR_KPARAM_INFO
	.align		4
.L_32:
        /*0028*/ 	.byte	0x04, 0x17
        /*002a*/ 	.short	(.L_34 - .L_33)
.L_33:
        /*002c*/ 	.word	0x00000000
        /*0030*/ 	.short	0x0001
        /*0032*/ 	.short	0x0008
        /*0034*/ 	.byte	0x00, 0xf5, 0x21, 0x00


	//----- nvinfo : EIATTR_KPARAM_INFO
	.align		4
.L_34:
        /*0038*/ 	.byte	0x04, 0x17
        /*003a*/ 	.short	(.L_36 - .L_35)
.L_35:
        /*003c*/ 	.word	0x00000000
        /*0040*/ 	.short	0x0000
        /*0042*/ 	.short	0x0000
        /*0044*/ 	.byte	0x00, 0xf5, 0x21, 0x00


	//----- nvinfo : EIATTR_SPARSE_MMA_MASK
	.align		4
.L_36:
        /*0048*/ 	.byte	0x03, 0x50
        /*004a*/ 	.short	0x0000


	//----- nvinfo : EIATTR_MAXREG_COUNT
	.align		4
        /*004c*/ 	.byte	0x03, 0x1b
        /*004e*/ 	.short	0x00ff


	//----- nvinfo : EIATTR_MERCURY_ISA_VERSION
	.align		4
        /*0050*/ 	.byte	0x03, 0x5f
        /*0052*/ 	.short	0x0101


	//----- nvinfo : EIATTR_VRC_CTA_INIT_COUNT
	.align		4
        /*0054*/ 	.byte	0x02, 0x4a
	.zero		1
	.zero		1


	//----- nvinfo : EIATTR_EXIT_INSTR_OFFSETS
	.align		4
        /*0058*/ 	.byte	0x04, 0x1c
        /*005a*/ 	.short	(.L_38 - .L_37)


	//   ....[0]....
.L_37:
        /*005c*/ 	.word	0x00000070


	//   ....[1]....
        /*0060*/ 	.word	0x00001160


	//----- nvinfo : EIATTR_CRS_STACK_SIZE
	.align		4
.L_38:
        /*0064*/ 	.byte	0x04, 0x1e
        /*0066*/ 	.short	(.L_40 - .L_39)
.L_39:
        /*0068*/ 	.word	0x00000000


	//----- nvinfo : EIATTR_CBANK_PARAM_SIZE
	.align		4
.L_40:
        /*006c*/ 	.byte	0x03, 0x19
        /*006e*/ 	.short	0x0020


	//----- nvinfo : EIATTR_PARAM_CBANK
	.align		4
        /*0070*/ 	.byte	0x04, 0x0a
        /*0072*/ 	.short	(.L_42 - .L_41)
	.align		4
.L_41:
        /*0074*/ 	.word	index@(.nv.constant0._Z8simulateP17curandStateXORWOWPdS1_S1_)
        /*0078*/ 	.short	0x0380
        /*007a*/ 	.short	0x0020


	//----- nvinfo : EIATTR_SW_WAR
	.align		4
.L_42:
        /*007c*/ 	.byte	0x04, 0x36
        /*007e*/ 	.short	(.L_44 - .L_43)
.L_43:
        /*0080*/ 	.word	0x00000008
.L_44:


//--------------------- .nv.info._Z4initjP17curandStateXORWOW --------------------------
	.section	.nv.info._Z4initjP17curandStateXORWOW,"",@"SHT_CUDA_INFO"
	.sectionflags	@""
	.align	4


	//----- nvinfo : EIATTR_CUDA_API_VERSION
	.align		4
        /*0000*/ 	.byte	0x04, 0x37
        /*0002*/ 	.short	(.L_46 - .L_45)
.L_45:
        /*0004*/ 	.word	0x00000082


	//----- nvinfo : EIATTR_KPARAM_INFO
	.align		4
.L_46:
        /*0008*/ 	.byte	0x04, 0x17
        /*000a*/ 	.short	(.L_48 - .L_47)
.L_47:
        /*000c*/ 	.word	0x00000000
        /*0010*/ 	.short	0x0001
        /*0012*/ 	.short	0x0008
        /*0014*/ 	.byte	0x00, 0xf5, 0x21, 0x00


	//----- nvinfo : EIATTR_KPARAM_INFO
	.align		4
.L_48:
        /*0018*/ 	.byte	0x04, 0x17
        /*001a*/ 	.short	(.L_50 - .L_49)
.L_49:
        /*001c*/ 	.word	0x00000000
        /*0020*/ 	.short	0x0000
        /*0022*/ 	.short	0x0000
        /*0024*/ 	.byte	0x00, 0xf0, 0x11, 0x00


	//----- nvinfo : EIATTR_SPARSE_MMA_MASK
	.align		4
.L_50:
        /*0028*/ 	.byte	0x03, 0x50
        /*002a*/ 	.short	0x0000


	//----- nvinfo : EIATTR_MAXREG_COUNT
	.align		4
        /*002c*/ 	.byte	0x03, 0x1b
        /*002e*/ 	.short	0x00ff


	//----- nvinfo : EIATTR_MERCURY_ISA_VERSION
	.align		4
        /*0030*/ 	.byte	0x03, 0x5f
        /*0032*/ 	.short	0x0101


	//----- nvinfo : EIATTR_VRC_CTA_INIT_COUNT
	.align		4
        /*0034*/ 	.byte	0x02, 0x4a
	.zero		1
	.zero		1


	//----- nvinfo : EIATTR_EXIT_INSTR_OFFSETS
	.align		4
        /*0038*/ 	.byte	0x04, 0x1c
        /*003a*/ 	.short	(.L_52 - .L_51)


	//   ....[0]....
.L_51:
        /*003c*/ 	.word	0x00000060


	//   ....[1]....
        /*0040*/ 	.word	0x00000ed0


	//----- nvinfo : EIATTR_CRS_STACK_SIZE
	.align		4
.L_52:
        /*0044*/ 	.byte	0x04, 0x1e
        /*0046*/ 	.short	(.L_54 - .L_53)
.L_53:
        /*0048*/ 	.word	0x00000000


	//----- nvinfo : EIATTR_CBANK_PARAM_SIZE
	.align		4
.L_54:
        /*004c*/ 	.byte	0x03, 0x19
        /*004e*/ 	.short	0x0010


	//----- nvinfo : EIATTR_PARAM_CBANK
	.align		4
        /*0050*/ 	.byte	0x04, 0x0a
        /*0052*/ 	.short	(.L_56 - .L_55)
	.align		4
.L_55:
        /*0054*/ 	.word	index@(.nv.constant0._Z4initjP17curandStateXORWOW)
        /*0058*/ 	.short	0x0380
        /*005a*/ 	.short	0x0010


	//----- nvinfo : EIATTR_SW_WAR
	.align		4
.L_56:
        /*005c*/ 	.byte	0x04, 0x36
        /*005e*/ 	.short	(.L_58 - .L_57)
.L_57:
        /*0060*/ 	.word	0x00000008
.L_58:


//--------------------- .nv.callgraph             --------------------------
	.section	.nv.callgraph,"",@"SHT_CUDA_CALLGRAPH"
	.align	4
	.sectionentsize	8
	.align		4
        /*0000*/ 	.word	0x00000000
	.align		4
        /*0004*/ 	.word	0xffffffff
	.align		4
        /*0008*/ 	.word	0x00000000
	.align		4
        /*000c*/ 	.word	0xfffffffe
	.align		4
        /*0010*/ 	.word	0x00000000
	.align		4
        /*0014*/ 	.word	0xfffffffd
	.align		4
        /*0018*/ 	.word	0x00000000
	.align		4
        /*001c*/ 	.word	0xfffffffc


//--------------------- .nv.constant4             --------------------------
	.section	.nv.constant4,"a",@progbits
	.align	8
	.align		8
.nv.constant4:
        /*0000*/ 	.dword	precalc_xorwow_matrix
	.align		8
        /*0008*/ 	.dword	precalc_xorwow_offset_matrix
	.align		8
        /*0010*/ 	.dword	mrg32k3aM1
	.align		8
        /*0018*/ 	.dword	mrg32k3aM2
	.align		8
        /*0020*/ 	.dword	mrg32k3aM1SubSeq
	.align		8
        /*0028*/ 	.dword	mrg32k3aM2SubSeq
	.align		8
        /*0030*/ 	.dword	mrg32k3aM1Seq
	.align		8
        /*0038*/ 	.dword	mrg32k3aM2Seq
	.align		8
        /*0040*/ 	.dword	__cudart_i2opi_d
	.align		8
        /*0048*/ 	.dword	__cudart_sin_cos_coeffs


//--------------------- .nv.constant3             --------------------------
	.section	.nv.constant3,"a",@progbits
	.align	8
.nv.constant3:
	.type		__cr_lgamma_table,@object
	.size		__cr_lgamma_table,(.L_8 - __cr_lgamma_table)
__cr_lgamma_table:
        /*0000*/ 	.byte	0x00, 0x00, 0x00, 0x00, 0x00, 0x00, 0x00, 0x00, 0x00, 0x00, 0x00, 0x00, 0x00, 0x00, 0x00, 0x00
        /*0010*/ 	.byte	0xef, 0x39, 0xfa, 0xfe, 0x42, 0x2e, 0xe6, 0x3f, 0x02, 0x20, 0x2a, 0xfa, 0x0b, 0xab, 0xfc, 0x3f
        /*0020*/ 	.byte	0xf9, 0x2c, 0x92, 0x7c, 0xa7, 0x6c, 0x09, 0x40, 0xc9, 0x79, 0x44, 0x3c, 0x64, 0x26, 0x13, 0x40
        /*0030*/ 	.byte	0xca, 0x01, 0xcf, 0x3a, 0x27, 0x51, 0x1a, 0x40, 0x30, 0xcc, 0x2d, 0xf3, 0xe1, 0x0c, 0x21, 0x40
        /*0040*/ 	.byte	0x0d, 0xb7, 0xfc, 0x82, 0x8e, 0x35, 0x25, 0x40
.L_8:


//--------------------- .text._Z8simulateP17curandStateXORWOWPdS1_S1_ --------------------------
	.section	.text._Z8simulateP17curandStateXORWOWPdS1_S1_,"ax",@progbits
	.align	128
        .global         _Z8simulateP17curandStateXORWOWPdS1_S1_
        .type           _Z8simulateP17curandStateXORWOWPdS1_S1_,@function
        .size           _Z8simulateP17curandStateXORWOWPdS1_S1_,(.L_x_34 - _Z8simulateP17curandStateXORWOWPdS1_S1_)
        .other          _Z8simulateP17curandStateXORWOWPdS1_S1_,@"STO_CUDA_ENTRY STV_DEFAULT"
_Z8simulateP17curandStateXORWOWPdS1_S1_:
.text._Z8simulateP17curandStateXORWOWPdS1_S1_:
[----:B------:R-:W0:Y:S01]  /*0000*/  LDC R1, c[0x0][0x37c] ;  /* 0x0000df00ff017b82 */ /* 0x000e220000000800 */
[----:B------:R-:W1:Y:S07]  /*0010*/  S2R R28, SR_TID.X ;  /* 0x00000000001c7919 */ /* 0x000e6e0000002100 */
[----:B------:R-:W1:Y:S01]  /*0020*/  S2UR UR4, SR_CTAID.X ;  /* 0x00000000000479c3 */ /* 0x000e620000002500 */
[----:B0-----:R-:W-:-:S07]  /*0030*/  VIADD R1, R1, 0xffffffd8 ;  /* 0xffffffd801017836 */ /* 0x001fce0000000000 */
[----:B------:R-:W1:Y:S02]  /*0040*/  LDC R3, c[0x0][0x360] ;  /* 0x0000d800ff037b82 */ /* 0x000e640000000800 */
[----:B-1----:R-:W-:-:S05]  /*0050*/  IMAD R28, R3, UR4, R28 ;  /* 0x00000004031c7c24 */ /* 0x002fca000f8e021c */
[----:B------:R-:W-:-:S13]  /*0060*/  ISETP.GT.AND P0, PT, R28, 0xf423f, PT ;  /* 0x000f423f1c00780c */ /* 0x000fda0003f04270 */
[----:B------:R-:W-:Y:S05]  /*0070*/  @P0 EXIT ;  /* 0x000000000000094d */ /* 0x000fea0003800000 */
[----:B------:R-:W0:Y:S01]  /*0080*/  LDC.64 R4, c[0x0][0x380] ;  /* 0x0000e000ff047b82 */ /* 0x000e220000000a00 */
[----:B------:R-:W1:Y:S01]  /*0090*/  LDCU.64 UR6, c[0x0][0x358] ;  /* 0x00006b00ff0677ac */ /* 0x000e620008000a00 */
[----:B------:R-:W-:Y:S02]  /*00a0*/  IMAD.MOV.U32 R20, RZ, RZ, 0x0 ;  /* 0x00000000ff147424 */ /* 0x000fe400078e00ff */
[----:B------:R-:W-:Y:S02]  /*00b0*/  IMAD.MOV.U32 R21, RZ, RZ, 0x3ca00000 ;  /* 0x3ca00000ff157424 */ /* 0x000fe400078e00ff */
[----:B------:R-:W-:Y:S02]  /*00c0*/  IMAD.MOV.U32 R26, RZ, RZ, 0x54442d18 ;  /* 0x54442d18ff1a7424 */ /* 0x000fe400078e00ff */
[----:B------:R-:W-:Y:S02]  /*00d0*/  IMAD.MOV.U32 R27, RZ, RZ, 0x400921fb ;  /* 0x400921fbff1b7424 */ /* 0x000fe400078e00ff */
[----:B------:R-:W-:-:S02]  /*00e0*/  IMAD.MOV.U32 R22, RZ, RZ, 0x0 ;  /* 0x00000000ff167424 */ /* 0x000fc400078e00ff */
[----:B------:R-:W-:Y:S01]  /*00f0*/  IMAD.MOV.U32 R23, RZ, RZ, 0x40000000 ;  /* 0x40000000ff177424 */ /* 0x000fe200078e00ff */
[----:B------:R-:W-:Y:S01]  /*0100*/  UMOV UR4, 0x54442d18 ;  /* 0x54442d1800047882 */ /* 0x000fe20000000000 */
[----:B------:R-:W-:Y:S01]  /*0110*/  UMOV UR5, 0x400921fb ;  /* 0x400921fb00057882 */ /* 0x000fe20000000000 */
[----:B------:R-:W2:Y:S01]  /*0120*/  LDCU.64 UR10, c[0x4][0x48] ;  /* 0x01000900ff0a77ac */ /* 0x000ea20008000a00 */
[----:B0-----:R-:W-:-:S05]  /*0130*/  IMAD.WIDE R4, R28, 0x30, R4 ;  /* 0x000000301c047825 */ /* 0x001fca00078e0204 */
[----:B-1----:R-:W3:Y:S04]  /*0140*/  LDG.E.64 R6, desc[UR6][R4.64] ;  /* 0x0000000604067981 */ /* 0x002ee8000c1e1b00 */
[----:B------:R-:W4:Y:S04]  /*0150*/  LDG.E.64 R10, desc[UR6][R4.64+0x10] ;  /* 0x00001006040a7981 */ /* 0x000f28000c1e1b00 */
[----:B------:R-:W5:Y:S01]  /*0160*/  LDG.E.64 R2, desc[UR6][R4.64+0x8] ;  /* 0x0000080604027981 */ /* 0x000f62000c1e1b00 */
[----:B------:R-:W-:Y:S01]  /*0170*/  IMAD.SHL.U32 R28, R28, 0x2, RZ ;  /* 0x000000021c1c7824 */ /* 0x000fe200078e00ff */
[----:B---3--:R-:W-:-:S04]  /*0180*/  SHF.R.U32.HI R0, RZ, 0x2, R7 ;  /* 0x00000002ff007819 */ /* 0x008fc80000011607 */
[----:B------:R-:W-:Y:S01]  /*0190*/  LOP3.LUT R0, R0, R7, RZ, 0x3c, !PT ;  /* 0x0000000700007212 */ /* 0x000fe200078e3cff */
[----:B----4-:R-:W-:Y:S01]  /*01a0*/  IMAD.SHL.U32 R7, R11, 0x10, RZ ;  /* 0x000000100b077824 */ /* 0x010fe200078e00ff */
[----:B-----5:R-:W-:-:S03]  /*01b0*/  SHF.R.U32.HI R9, RZ, 0x2, R2 ;  /* 0x00000002ff097819 */ /* 0x020fc60000011602 */
[C---:B------:R-:W-:Y:S01]  /*01c0*/  IMAD.SHL.U32 R8, R0.reuse, 0x2, RZ ;  /* 0x0000000200087824 */ /* 0x040fe200078e00ff */
[----:B------:R-:W-:Y:S02]  /*01d0*/  SHF.R.U32.HI R12, RZ, 0x2, R3 ;  /* 0x00000002ff0c7819 */ /* 0x000fe40000011603 */
[----:B------:R-:W-:Y:S02]  /*01e0*/  LOP3.LUT R9, R9, R2, RZ, 0x3c, !PT ;  /* 0x0000000209097212 */ /* 0x000fe400078e3cff */
[----:B------:R-:W-:Y:S02]  /*01f0*/  LOP3.LUT R8, R0, R8, R7, 0x96, !PT ;  /* 0x0000000800087212 */ /* 0x000fe400078e9607 */
[----:B------:R-:W-:Y:S01]  /*0200*/  LOP3.LUT R12, R12, R3, RZ, 0x3c, !PT ;  /* 0x000000030c0c7212 */ /* 0x000fe200078e3cff */
[----:B------:R-:W-:Y:S01]  /*0210*/  IMAD.SHL.U32 R2, R9, 0x2, RZ ;  /* 0x0000000209027824 */ /* 0x000fe200078e00ff */
[----:B------:R-:W-:Y:S02]  /*0220*/  LOP3.LUT R8, R8, R11, RZ, 0x3c, !PT ;  /* 0x0000000b08087212 */ /* 0x000fe400078e3cff */
[----:B------:R-:W-:-:S02]  /*0230*/  SHF.R.U32.HI R7, RZ, 0x2, R10 ;  /* 0x00000002ff077819 */ /* 0x000fc4000001160a */
[----:B------:R-:W-:Y:S01]  /*0240*/  IADD3 R17, PT, PT, R6, 0x587c5, R8 ;  /* 0x000587c506117810 */ /* 0x000fe20007ffe008 */
[----:B------:R-:W-:Y:S01]  /*0250*/  IMAD.SHL.U32 R0, R8, 0x10, RZ ;  /* 0x0000001008007824 */ /* 0x000fe200078e00ff */
[----:B------:R-:W-:Y:S01]  /*0260*/  LOP3.LUT R7, R7, R10, RZ, 0x3c, !PT ;  /* 0x0000000a07077212 */ /* 0x000fe200078e3cff */
[----:B------:R-:W-:-:S03]  /*0270*/  VIADD R10, R6, 0x161f14 ;  /* 0x00161f14060a7836 */ /* 0x000fc60000000000 */
[----:B------:R-:W-:Y:S01]  /*0280*/  LOP3.LUT R9, R9, R2, R0, 0x96, !PT ;  /* 0x0000000209097212 */ /* 0x000fe200078e9600 */
[----:B------:R-:W-:Y:S01]  /*0290*/  IMAD.SHL.U32 R0, R12, 0x2, RZ ;  /* 0x000000020c007824 */ /* 0x000fe200078e00ff */
[----:B------:R0:W-:Y:S02]  /*02a0*/  STG.E.64 desc[UR6][R4.64], R10 ;  /* 0x0000000a04007986 */ /* 0x0001e4000c101b06 */
[----:B------:R-:W-:-:S05]  /*02b0*/  LOP3.LUT R9, R9, R8, RZ, 0x3c, !PT ;  /* 0x0000000809097212 */ /* 0x000fca00078e3cff */
[----:B------:R-:W-:Y:S01]  /*02c0*/  IMAD.SHL.U32 R3, R9, 0x10, RZ ;  /* 0x0000001009037824 */ /* 0x000fe200078e00ff */
[----:B------:R0:W-:Y:S04]  /*02d0*/  STG.E.64 desc[UR6][R4.64+0x8], R8 ;  /* 0x0000080804007986 */ /* 0x0001e8000c101b06 */
[----:B------:R-:W-:Y:S01]  /*02e0*/  LOP3.LUT R0, R12, R0, R3, 0x96, !PT ;  /* 0x000000000c007212 */ /* 0x000fe200078e9603 */
[----:B------:R-:W-:Y:S01]  /*02f0*/  IMAD.SHL.U32 R3, R7, 0x2, RZ ;  /* 0x0000000207037824 */ /* 0x000fe200078e00ff */
[----:B------:R-:W-:Y:S02]  /*0300*/  IADD3 R12, PT, PT, R6, 0xb0f8a, R9 ;  /* 0x000b0f8a060c7810 */ /* 0x000fe40007ffe009 */
[----:B------:R-:W-:-:S03]  /*0310*/  LOP3.LUT R2, R0, R9, RZ, 0x3c, !PT ;  /* 0x0000000900027212 */ /* 0x000fc600078e3cff */
[----:B------:R-:W-:Y:S01]  /*0320*/  IMAD.WIDE.U32 R12, R12, 0x200000, RZ ;  /* 0x002000000c0c7825 */ /* 0x000fe200078e00ff */
[----:B------:R-:W-:-:S03]  /*0330*/  IADD3 R19, PT, PT, R6, 0x10974f, R2 ;  /* 0x0010974f06137810 */ /* 0x000fc60007ffe002 */
[----:B------:R-:W-:Y:S01]  /*0340*/  IMAD.SHL.U32 R0, R2, 0x10, RZ ;  /* 0x0000001002007824 */ /* 0x000fe200078e00ff */
[----:B------:R-:W-:Y:S01]  /*0350*/  LOP3.LUT R16, R12, R17, RZ, 0x3c, !PT ;  /* 0x000000110c107212 */ /* 0x000fe200078e3cff */
[----:B------:R-:W-:-:S03]  /*0360*/  IMAD.MOV.U32 R17, RZ, RZ, R13 ;  /* 0x000000ffff117224 */ /* 0x000fc600078e000d */
[----:B------:R-:W-:Y:S01]  /*0370*/  LOP3.LUT R3, R7, R3, R0, 0x96, !PT ;  /* 0x0000000307037212 */ /* 0x000fe200078e9600 */
[----:B------:R1:W3:Y:S01]  /*0380*/  I2F.F64.U64 R12, R16 ;  /* 0x00000010000c7312 */ /* 0x0002e20000301800 */
[----:B------:R-:W4:Y:S02]  /*0390*/  LDC.64 R6, c[0x0][0x390] ;  /* 0x0000e400ff067b82 */ /* 0x000f240000000a00 */
[----:B------:R-:W-:-:S05]  /*03a0*/  LOP3.LUT R3, R3, R2, RZ, 0x3c, !PT ;  /* 0x0000000203037212 */ /* 0x000fca00078e3cff */
[----:B------:R-:W-:Y:S01]  /*03b0*/  IMAD.IADD R14, R3, 0x1, R10 ;  /* 0x00000001030e7824 */ /* 0x000fe200078e020a */
[----:B------:R0:W-:Y:S01]  /*03c0*/  STG.E.64 desc[UR6][R4.64+0x10], R2 ;  /* 0x0000100204007986 */ /* 0x0001e2000c101b06 */
[----:B-1----:R-:W-:Y:S02]  /*03d0*/  CS2R R16, SRZ ;  /* 0x0000000000107805 */ /* 0x002fe4000001ff00 */
[----:B------:R-:W-:Y:S01]  /*03e0*/  IMAD.WIDE.U32 R14, R14, 0x200000, RZ ;  /* 0x002000000e0e7825 */ /* 0x000fe200078e00ff */
[----:B---3--:R-:W-:Y:S02]  /*03f0*/  DFMA R12, R12, R20, 5.5511151231257827021e-17 ;  /* 0x3c9000000c0c742b */ /* 0x008fe40000000014 */
[----:B------:R-:W-:Y:S01]  /*0400*/  LOP3.LUT R18, R14, R19, RZ, 0x3c, !PT ;  /* 0x000000130e127212 */ /* 0x000fe200078e3cff */
[----:B------:R-:W-:-:S04]  /*0410*/  IMAD.MOV.U32 R19, RZ, RZ, R15 ;  /* 0x000000ffff137224 */ /* 0x000fc800078e000f */
[----:B------:R-:W1:Y:S01]  /*0420*/  I2F.F64.U64 R14, R18 ;  /* 0x00000012000e7312 */ /* 0x000e620000301800 */
[----:B------:R-:W-:-:S08]  /*0430*/  DADD R12, R12, R12 ;  /* 0x000000000c0c7229 */ /* 0x000fd0000000000c */
[----:B------:R-:W-:Y:S01]  /*0440*/  DFMA R26, R12, UR4, -R26 ;  /* 0x000000040c1a7c2b */ /* 0x000fe2000800081a */
[----:B------:R-:W-:Y:S01]  /*0450*/  UMOV UR4, URZ ;  /* 0x000000ff00047c82 */ /* 0x000fe20008000000 */
[----:B----4-:R-:W-:Y:S01]  /*0460*/  IMAD.WIDE R12, R28, 0x8, R6 ;  /* 0x000000081c0c7825 */ /* 0x010fe200078e0206 */
[----:B------:R-:W-:Y:S01]  /*0470*/  CS2R R6, SRZ ;  /* 0x0000000000067805 */ /* 0x000fe2000001ff00 */
[----:B-1----:R-:W-:-:S03]  /*0480*/  DFMA R14, R14, R20, 5.5511151231257827021e-17 ;  /* 0x3c9000000e0e742b */ /* 0x002fc60000000014 */
[----:B------:R0:W-:Y:S01]  /*0490*/  STG.E.64 desc[UR6][R12.64], R26 ;  /* 0x0000001a0c007986 */ /* 0x0001e2000c101b06 */
[----:B------:R-:W1:Y:S04]  /*04a0*/  LDC.64 R20, c[0x0][0x388] ;  /* 0x0000e200ff147b82 */ /* 0x000e680000000a00 */
[----:B------:R-:W-:-:S07]  /*04b0*/  DFMA R22, R14, R22, -1 ;  /* 0xbff000000e16742b */ /* 0x000fce0000000016 */
[----:B------:R0:W-:Y:S02]  /*04c0*/  STG.E.64 desc[UR6][R12.64+0x8], R22 ;  /* 0x000008160c007986 */ /* 0x0001e4000c101b06 */
[----:B012---:R-:W-:-:S07]  /*04d0*/  IMAD.WIDE R20, R28, 0x8, R20 ;  /* 0x000000081c147825 */ /* 0x007fce00078e0214 */
.L_x_10:
[----:B0-----:R-:W0:Y:S01]  /*04e0*/  MUFU.RCP64H R3, 0.0099999979138374328613 ;  /* 0x3f847ae100037908 */ /* 0x001e220000001800 */
[----:B------:R-:W-:Y:S01]  /*04f0*/  IMAD.MOV.U32 R8, RZ, RZ, 0x47ae147b ;  /* 0x47ae147bff087424 */ /* 0x000fe200078e00ff */
[----:B------:R-:W-:Y:S01]  /*0500*/  DADD R18, RZ, -R26 ;  /* 0x00000000ff127229 */ /* 0x000fe2000000081a */
[----:B------:R-:W-:Y:S01]  /*0510*/  IMAD.MOV.U32 R9, RZ, RZ, 0x3f847ae1 ;  /* 0x3f847ae1ff097424 */ /* 0x000fe200078e00ff */
[----:B------:R-:W-:Y:S01]  /*0520*/  UMOV UR8, 0x47ae147b ;  /* 0x47ae147b00087882 */ /* 0x000fe20000000000 */
[----:B------:R-:W-:Y:S01]  /*0530*/  IMAD.MOV.U32 R2, RZ, RZ, 0x1 ;  /* 0x00000001ff027424 */ /* 0x000fe200078e00ff */
[----:B------:R-:W-:Y:S01]  /*0540*/  UMOV UR9, 0x3f847ae1 ;  /* 0x3f847ae100097882 */ /* 0x000fe20000000000 */
[----:B------:R-:W-:Y:S01]  /*0550*/  UMOV UR5, 0x47ae147b ;  /* 0x47ae147b00057882 */ /* 0x000fe20000000000 */
[----:B------:R-:W-:Y:S01]  /*0560*/  BSSY.RECONVERGENT B0, `(.L_x_0) ;  /* 0x0000014000007945 */ /* 0x000fe20003800200 */
[----:B------:R-:W-:Y:S01]  /*0570*/  IMAD.MOV.U32 R29, RZ, RZ, 0x3f847ae1 ;  /* 0x3f847ae1ff1d7424 */ /* 0x000fe200078e00ff */
[----:B------:R-:W-:-:S02]  /*0580*/  DADD R6, R18, -R6 ;  /* 0x0000000012067229 */ /* 0x000fc40000000806 */
[----:B------:R-:W-:Y:S02]  /*0590*/  DFMA R16, R18, UR8, R16 ;  /* 0x0000000812107c2b */ /* 0x000fe40008000010 */
[----:B0-----:R-:W-:-:S06]  /*05a0*/  DFMA R4, R2, -R8, 1 ;  /* 0x3ff000000204742b */ /* 0x001fcc0000000808 */
[----:B------:R-:W-:Y:S02]  /*05b0*/  FSETP.GEU.AND P1, PT, |R7|, 6.5827683646048100446e-37, PT ;  /* 0x036000000700780b */ /* 0x000fe40003f2e200 */
[----:B------:R-:W-:-:S08]  /*05c0*/  DFMA R4, R4, R4, R4 ;  /* 0x000000040404722b */ /* 0x000fd00000000004 */
[----:B------:R-:W-:-:S08]  /*05d0*/  DFMA R4, R2, R4, R2 ;  /* 0x000000040204722b */ /* 0x000fd00000000002 */
[----:B------:R-:W-:-:S08]  /*05e0*/  DFMA R2, R4, -R8, 1 ;  /* 0x3ff000000402742b */ /* 0x000fd00000000808 */
[----:B------:R-:W-:-:S08]  /*05f0*/  DFMA R2, R4, R2, R4 ;  /* 0x000000020402722b */ /* 0x000fd00000000004 */
[----:B------:R-:W-:-:S08]  /*0600*/  DMUL R24, R6, R2 ;  /* 0x0000000206187228 */ /* 0x000fd00000000000 */
[----:B------:R-:W-:-:S08]  /*0610*/  DFMA R4, R24, -R8, R6 ;  /* 0x800000081804722b */ /* 0x000fd00000000006 */
[----:B------:R-:W-:-:S10]  /*0620*/  DFMA R24, R2, R4, R24 ;  /* 0x000000040218722b */ /* 0x000fd40000000018 */
[----:B------:R-:W-:-:S05]  /*0630*/  FFMA R0, RZ, 1.0349999666213989258, R25 ;  /* 0x3f847ae1ff007823 */ /* 0x000fca0000000019 */
[----:B------:R-:W-:-:S13]  /*0640*/  FSETP.GT.AND P0, PT, |R0|, 1.469367938527859385e-39, PT ;  /* 0x001000000000780b */ /* 0x000fda0003f04200 */
[----:B------:R-:W-:Y:S05]  /*0650*/  @P0 BRA P1, `(.L_x_1) ;  /* 0x0000000000100947 */ /* 0x000fea0000800000 */
[----:B------:R-:W-:Y:S01]  /*0660*/  IMAD.MOV.U32 R4, RZ, RZ, R6 ;  /* 0x000000ffff047224 */ /* 0x000fe200078e0006 */
[----:B------:R-:W-:Y:S01]  /*0670*/  MOV R0, 0x6a0 ;  /* 0x000006a000007802 */ /* 0x000fe20000000f00 */
[----:B------:R-:W-:-:S07]  /*0680*/  IMAD.MOV.U32 R5, RZ, RZ, R7 ;  /* 0x000000ffff057224 */ /* 0x000fce00078e0007 */
[----:B------:R-:W-:Y:S05]  /*0690*/  CALL.REL.NOINC `($__internal_0_$__cuda_sm20_div_rn_f64_full) ;  /* 0x0000000800b47944 */ /* 0x000fea0003c00000 */
.L_x_1:
[----:B------:R-:W-:Y:S05]  /*06a0*/  BSYNC.RECONVERGENT B0 ;  /* 0x0000000000007941 */ /* 0x000fea0003800200 */
.L_x_0:
[----:B------:R-:W-:Y:S01]  /*06b0*/  UMOV UR8, 0x9999999a ;  /* 0x9999999a00087882 */ /* 0x000fe20000000000 */
[----:B------:R-:W-:Y:S01]  /*06c0*/  UMOV UR9, 0x3fb99999 ;  /* 0x3fb9999900097882 */ /* 0x000fe20000000000 */
[----:B------:R-:W-:Y:S01]  /*06d0*/  DSETP.NEU.AND P0, PT, |R26|, +INF , PT ;  /* 0x7ff000001a00742a */ /* 0x000fe20003f0d200 */
[----:B------:R-:W-:Y:S01]  /*06e0*/  BSSY.RECONVERGENT B0, `(.L_x_2) ;  /* 0x000001d000007945 */ /* 0x000fe20003800200 */
[----:B------:R-:W-:-:S08]  /*06f0*/  DMUL R2, R16, UR8 ;  /* 0x0000000810027c28 */ /* 0x000fd00008000000 */
[----:B------:R-:W-:-:S04]  /*0700*/  DFMA R4, R18, 3, R2 ;  /* 0x400800001204782b */ /* 0x000fc80000000002 */
[----:B------:R-:W-:Y:S01]  /*0710*/  @!P0 DMUL R2, RZ, R26 ;  /* 0x0000001aff028228 */ /* 0x000fe20000000000 */
[----:B------:R-:W-:-:S03]  /*0720*/  @!P0 IMAD.MOV.U32 R0, RZ, RZ, RZ ;  /* 0x000000ffff008224 */ /* 0x000fc600078e00ff */
[----:B------:R-:W-:Y:S01]  /*0730*/  DFMA R24, R24, 0.5, R4 ;  /* 0x3fe000001818782b */ /* 0x000fe20000000004 */
[----:B------:R-:W-:Y:S10]  /*0740*/  @!P0 BRA `(.L_x_3) ;  /* 0x0000000000588947 */ /* 0x000ff40003800000 */
[----:B------:R-:W-:Y:S01]  /*0750*/  UMOV UR8, 0x6dc9c883 ;  /* 0x6dc9c88300087882 */ /* 0x000fe20000000000 */
[----:B------:R-:W-:Y:S01]  /*0760*/  UMOV UR9, 0x3fe45f30 ;  /* 0x3fe45f3000097882 */ /* 0x000fe20000000000 */
[C---:B------:R-:W-:Y:S02]  /*0770*/  DSETP.GE.AND P0, PT, |R26|.reuse, 2.14748364800000000000e+09, PT ;  /* 0x41e000001a00742a */ /* 0x040fe40003f06200 */
[----:B------:R-:W-:Y:S01]  /*0780*/  DMUL R4, R26, UR8 ;  /* 0x000000081a047c28 */ /* 0x000fe20008000000 */
[----:B------:R-:W-:Y:S01]  /*0790*/  UMOV UR8, 0x54442d18 ;  /* 0x54442d1800087882 */ /* 0x000fe20000000000 */
[----:B------:R-:W-:-:S04]  /*07a0*/  UMOV UR9, 0x3ff921fb ;  /* 0x3ff921fb00097882 */ /* 0x000fc80000000000 */
[----:B------:R-:W0:Y:S08]  /*07b0*/  F2I.F64 R0, R4 ;  /* 0x0000000400007311 */ /* 0x000e300000301100 */
[----:B0-----:R-:W0:Y:S02]  /*07c0*/  I2F.F64 R2, R0 ;  /* 0x0000000000027312 */ /* 0x001e240000201c00 */
[----:B0-----:R-:W-:Y:S01]  /*07d0*/  DFMA R6, R2, -UR8, R26 ;  /* 0x8000000802067c2b */ /* 0x001fe2000800001a */
[----:B------:R-:W-:Y:S01]  /*07e0*/  UMOV UR8, 0x33145c00 ;  /* 0x33145c0000087882 */ /* 0x000fe20000000000 */
[----:B------:R-:W-:-:S06]  /*07f0*/  UMOV UR9, 0x3c91a626 ;  /* 0x3c91a62600097882 */ /* 0x000fcc0000000000 */
[----:B------:R-:W-:Y:S01]  /*0800*/  DFMA R6, R2, -UR8, R6 ;  /* 0x8000000802067c2b */ /* 0x000fe20008000006 */
[----:B------:R-:W-:Y:S01]  /*0810*/  UMOV UR8, 0x252049c0 ;  /* 0x252049c000087882 */ /* 0x000fe20000000000 */
[----:B------:R-:W-:-:S06]  /*0820*/  UMOV UR9, 0x397b839a ;  /* 0x397b839a00097882 */ /* 0x000fcc0000000000 */
[----:B------:R-:W-:Y:S01]  /*0830*/  DFMA R2, R2, -UR8, R6 ;  /* 0x8000000802027c2b */ /* 0x000fe20008000006 */
[----:B------:R-:W-:Y:S10]  /*0840*/  @!P0 BRA `(.L_x_3) ;  /* 0x0000000000188947 */ /* 0x000ff40003800000 */
[----:B------:R-:W-:Y:S01]  /*0850*/  IMAD.MOV.U32 R10, RZ, RZ, R26 ;  /* 0x000000ffff0a7224 */ /* 0x000fe200078e001a */
[----:B------:R-:W-:Y:S01]  /*0860*/  MOV R14, 0x890 ;  /* 0x00000890000e7802 */ /* 0x000fe20000000f00 */
[----:B------:R-:W-:-:S07]  /*0870*/  IMAD.MOV.U32 R30, RZ, RZ, R27 ;  /* 0x000000ffff1e7224 */ /* 0x000fce00078e001b */
[----:B------:R-:W-:Y:S05]  /*0880*/  CALL.REL.NOINC `($_Z8simulateP17curandStateXORWOWPdS1_S1_$__internal_trig_reduction_slowpathd) ;  /* 0x0000000c00b47944 */ /* 0x000fea0003c00000 */
[----:B------:R-:W-:Y:S02]  /*0890*/  IMAD.MOV.U32 R2, RZ, RZ, R10 ;  /* 0x000000ffff027224 */ /* 0x000fe400078e000a */
[----:B------:R-:W-:-:S07]  /*08a0*/  IMAD.MOV.U32 R3, RZ, RZ, R11 ;  /* 0x000000ffff037224 */ /* 0x000fce00078e000b */
.L_x_3:
[----:B------:R-:W-:Y:S05]  /*08b0*/  BSYNC.RECONVERGENT B0 ;  /* 0x0000000000007941 */ /* 0x000fea0003800200 */
.L_x_2:
[----:B------:R-:W-:-:S05]  /*08c0*/  IMAD.SHL.U32 R4, R0, 0x40, RZ ;  /* 0x0000004000047824 */ /* 0x000fca00078e00ff */
[----:B------:R-:W-:-:S04]  /*08d0*/  LOP3.LUT R4, R4, 0x40, RZ, 0xc0, !PT ;  /* 0x0000004004047812 */ /* 0x000fc800078ec0ff */
[----:B------:R-:W-:-:S05]  /*08e0*/  IADD3 R34, P0, PT, R4, UR10, RZ ;  /* 0x0000000a04227c10 */ /* 0x000fca000ff1e0ff */
[----:B------:R-:W-:-:S05]  /*08f0*/  IMAD.X R35, RZ, RZ, UR11, P0 ;  /* 0x0000000bff237e24 */ /* 0x000fca00080e06ff */
[----:B------:R-:W2:Y:S04]  /*0900*/  LDG.E.128.CONSTANT R4, desc[UR6][R34.64] ;  /* 0x0000000622047981 */ /* 0x000ea8000c1e9d00 */
[----:B------:R-:W3:Y:S04]  /*0910*/  LDG.E.128.CONSTANT R8, desc[UR6][R34.64+0x10] ;  /* 0x0000100622087981 */ /* 0x000ee8000c1e9d00 */
[----:B------:R-:W4:Y:S01]  /*0920*/  LDG.E.128.CONSTANT R12, desc[UR6][R34.64+0x20] ;  /* 0x00002006220c7981 */ /* 0x000f22000c1e9d00 */
[----:B------:R-:W-:Y:S01]  /*0930*/  LOP3.LUT R30, R0, 0x1, RZ, 0xc0, !PT ;  /* 0x00000001001e7812 */ /* 0x000fe200078ec0ff */
[----:B------:R-:W-:Y:S01]  /*0940*/  IMAD.MOV.U32 R32, RZ, RZ, 0x20fd8164 ;  /* 0x20fd8164ff207424 */ /* 0x000fe200078e00ff */
[----:B------:R-:W-:Y:S01]  /*0950*/  UMOV UR8, 0x47ae147b ;  /* 0x47ae147b00087882 */ /* 0x000fe20000000000 */
[----:B------:R-:W-:Y:S01]  /*0960*/  UMOV UR9, 0x3f847ae1 ;  /* 0x3f847ae100097882 */ /* 0x000fe20000000000 */
[----:B------:R-:W-:Y:S01]  /*0970*/  ISETP.NE.U32.AND P0, PT, R30, 0x1, PT ;  /* 0x000000011e00780c */ /* 0x000fe20003f05070 */
[----:B------:R-:W-:Y:S01]  /*0980*/  IMAD.MOV.U32 R30, RZ, RZ, 0x3da8ff83 ;  /* 0x3da8ff83ff1e7424 */ /* 0x000fe200078e00ff */
[----:B------:R-:W-:Y:S01]  /*0990*/  DFMA R26, R22, UR8, R26 ;  /* 0x00000008161a7c2b */ /* 0x000fe2000800001a */
[----:B------:R-:W-:Y:S01]  /*09a0*/  BSSY.RECONVERGENT B0, `(.L_x_4) ;  /* 0x000002d000007945 */ /* 0x000fe20003800200 */
[----:B------:R-:W-:-:S02]  /*09b0*/  FSEL R32, R32, -8.06006814911005101289e+34, !P0 ;  /* 0xf9785eba20207808 */ /* 0x000fc40004000000 */
[----:B------:R-:W-:Y:S01]  /*09c0*/  FSEL R33, -R30, 0.11223486810922622681, !P0 ;  /* 0x3de5db651e217808 */ /* 0x000fe20004000100 */
[----:B------:R-:W-:-:S08]  /*09d0*/  DMUL R30, R2, R2 ;  /* 0x00000002021e7228 */ /* 0x000fd00000000000 */
[----:B--2---:R-:W-:Y:S01]  /*09e0*/  DFMA R4, R30, R32, R4 ;  /* 0x000000201e04722b */ /* 0x004fe20000000004 */
[----:B------:R-:W0:Y:S01]  /*09f0*/  MUFU.RCP64H R33, 0.0099999979138374328613 ;  /* 0x3f847ae100217908 */ /* 0x000e220000001800 */
[----:B------:R-:W-:-:S06]  /*0a00*/  IMAD.MOV.U32 R32, RZ, RZ, 0x1 ;  /* 0x00000001ff207424 */ /* 0x000fcc00078e00ff */
[----:B------:R-:W-:Y:S01]  /*0a10*/  DFMA R6, R30, R4, R6 ;  /* 0x000000041e06722b */ /* 0x000fe20000000006 */
[----:B------:R-:W-:Y:S02]  /*0a20*/  IMAD.MOV.U32 R4, RZ, RZ, 0x47ae147b ;  /* 0x47ae147bff047424 */ /* 0x000fe400078e00ff */
[----:B------:R-:W-:-:S05]  /*0a30*/  IMAD.MOV.U32 R5, RZ, RZ, 0x3f847ae1 ;  /* 0x3f847ae1ff057424 */ /* 0x000fca00078e00ff */
[----:B---3--:R-:W-:Y:S02]  /*0a40*/  DFMA R8, R30, R6, R8 ;  /* 0x000000061e08722b */ /* 0x008fe40000000008 */
[----:B0-----:R-:W-:-:S06]  /*0a50*/  DFMA R6, R32, -R4, 1 ;  /* 0x3ff000002006742b */ /* 0x001fcc0000000804 */
[----:B------:R-:W-:Y:S02]  /*0a60*/  DFMA R10, R30, R8, R10 ;  /* 0x000000081e0a722b */ /* 0x000fe4000000000a */
[----:B------:R-:W-:-:S06]  /*0a70*/  DFMA R6, R6, R6, R6 ;  /* 0x000000060606722b */ /* 0x000fcc0000000006 */
[----:B----4-:R-:W-:Y:S02]  /*0a80*/  DFMA R10, R30, R10, R12 ;  /* 0x0000000a1e0a722b */ /* 0x010fe4000000000c */
[----:B------:R-:W-:Y:S02]  /*0a90*/  DFMA R32, R32, R6, R32 ;  /* 0x000000062020722b */ /* 0x000fe40000000020 */
[----:B------:R-:W-:-:S04]  /*0aa0*/  DADD R6, RZ, -R26 ;  /* 0x00000000ff067229 */ /* 0x000fc8000000081a */
[----:B------:R-:W-:Y:S02]  /*0ab0*/  DFMA R10, R30, R10, R14 ;  /* 0x0000000a1e0a722b */ /* 0x000fe4000000000e */
[----:B------:R-:W-:Y:S02]  /*0ac0*/  DFMA R8, R32, -R4, 1 ;  /* 0x3ff000002008742b */ /* 0x000fe40000000804 */
[----:B------:R-:W-:-:S06]  /*0ad0*/  DFMA R16, R6, UR8, R16 ;  /* 0x0000000806107c2b */ /* 0x000fcc0008000010 */
[----:B------:R-:W-:Y:S02]  /*0ae0*/  DFMA R32, R32, R8, R32 ;  /* 0x000000082020722b */ /* 0x000fe40000000020 */
[----:B------:R-:W-:Y:S02]  /*0af0*/  DFMA R8, R10, R2, R2 ;  /* 0x000000020a08722b */ /* 0x000fe40000000002 */
[----:B------:R-:W-:Y:S02]  /*0b00*/  DADD R2, -R18, R6 ;  /* 0x0000000012027229 */ /* 0x000fe40000000106 */
[----:B------:R-:W-:-:S06]  /*0b10*/  DFMA R10, R30, R10, 1 ;  /* 0x3ff000001e0a742b */ /* 0x000fcc000000000a */
[----:B------:R-:W-:Y:S02]  /*0b20*/  DMUL R18, R32, R2 ;  /* 0x0000000220127228 */ /* 0x000fe40000000000 */
[----:B------:R-:W-:Y:S02]  /*0b30*/  FSETP.GEU.AND P1, PT, |R3|, 6.5827683646048100446e-37, PT ;  /* 0x036000000300780b */ /* 0x000fe40003f2e200 */
[----:B------:R-:W-:Y:S02]  /*0b40*/  FSEL R10, R10, R8, !P0 ;  /* 0x000000080a0a7208 */ /* 0x000fe40004000000 */
[----:B------:R-:W-:Y:S02]  /*0b50*/  FSEL R11, R11, R9, !P0 ;  /* 0x000000090b0b7208 */ /* 0x000fe40004000000 */
[----:B------:R-:W-:Y:S01]  /*0b60*/  DFMA R4, R18, -R4, R2 ;  /* 0x800000041204722b */ /* 0x000fe20000000002 */
[----:B------:R-:W-:-:S03]  /*0b70*/  LOP3.LUT P0, RZ, R0, 0x2, RZ, 0xc0, !PT ;  /* 0x0000000200ff7812 */ /* 0x000fc6000780c0ff */
[----:B------:R-:W-:-:S04]  /*0b80*/  DADD R8, RZ, -R10 ;  /* 0x00000000ff087229 */ /* 0x000fc8000000080a */
[----:B------:R-:W-:-:S06]  /*0b90*/  DFMA R18, R32, R4, R18 ;  /* 0x000000042012722b */ /* 0x000fcc0000000012 */
[----:B------:R-:W-:Y:S02]  /*0ba0*/  FSEL R4, R10, R8, !P0 ;  /* 0x000000080a047208 */ /* 0x000fe40004000000 */
[----:B------:R-:W-:Y:S02]  /*0bb0*/  FSEL R5, R11, R9, !P0 ;  /* 0x000000090b057208 */ /* 0x000fe40004000000 */
[----:B------:R-:W-:-:S04]  /*0bc0*/  FFMA R0, RZ, 1.0349999666213989258, R19 ;  /* 0x3f847ae1ff007823 */ /* 0x000fc80000000013 */
[----:B------:R-:W-:Y:S01]  /*0bd0*/  DFMA R24, R4, 3, R24 ;  /* 0x400800000418782b */ /* 0x000fe20000000018 */
[----:B------:R-:W-:-:S07]  /*0be0*/  FSETP.GT.AND P0, PT, |R0|, 1.469367938527859385e-39, PT ;  /* 0x001000000000780b */ /* 0x000fce0003f04200 */
[----:B------:R-:W-:-:S06]  /*0bf0*/  DFMA R22, R24, UR8, R22 ;  /* 0x0000000818167c2b */ /* 0x000fcc0008000016 */
[----:B------:R-:W-:Y:S05]  /*0c00*/  @P0 BRA P1, `(.L_x_5) ;  /* 0x0000000000180947 */ /* 0x000fea0000800000 */
[----:B------:R-:W-:Y:S01]  /*0c10*/  IMAD.MOV.U32 R4, RZ, RZ, R2 ;  /* 0x000000ffff047224 */ /* 0x000fe200078e0002 */
[----:B------:R-:W-:Y:S01]  /*0c20*/  MOV R0, 0xc50 ;  /* 0x00000c5000007802 */ /* 0x000fe20000000f00 */
[----:B------:R-:W-:-:S07]  /*0c30*/  IMAD.MOV.U32 R5, RZ, RZ, R3 ;  /* 0x000000ffff057224 */ /* 0x000fce00078e0003 */
[----:B------:R-:W-:Y:S05]  /*0c40*/  CALL.REL.NOINC `($__internal_0_$__cuda_sm20_div_rn_f64_full) ;  /* 0x0000000400487944 */ /* 0x000fea0003c00000 */
[----:B------:R-:W-:Y:S02]  /*0c50*/  IMAD.MOV.U32 R18, RZ, RZ, R24 ;  /* 0x000000ffff127224 */ /* 0x000fe400078e0018 */
[----:B------:R-:W-:-:S07]  /*0c60*/  IMAD.MOV.U32 R19, RZ, RZ, R25 ;  /* 0x000000ffff137224 */ /* 0x000fce00078e0019 */
.L_x_5:
[----:B------:R-:W-:Y:S05]  /*0c70*/  BSYNC.RECONVERGENT B0 ;  /* 0x0000000000007941 */ /* 0x000fea0003800200 */
.L_x_4:
[----:B------:R-:W-:Y:S01]  /*0c80*/  UMOV UR8, 0x9999999a ;  /* 0x9999999a00087882 */ /* 0x000fe20000000000 */
[----:B------:R-:W-:Y:S01]  /*0c90*/  UMOV UR9, 0x3fb99999 ;  /* 0x3fb9999900097882 */ /* 0x000fe20000000000 */
[----:B------:R-:W-:Y:S01]  /*0ca0*/  DSETP.NEU.AND P0, PT, |R26|, +INF , PT ;  /* 0x7ff000001a00742a */ /* 0x000fe20003f0d200 */
[----:B------:R-:W-:Y:S01]  /*0cb0*/  BSSY.RECONVERGENT B0, `(.L_x_6) ;  /* 0x0000020000007945 */ /* 0x000fe20003800200 */
[----:B------:R-:W-:-:S08]  /*0cc0*/  DMUL R2, R16, UR8 ;  /* 0x0000000810027c28 */ /* 0x000fd00008000000 */
[----:B------:R-:W-:-:S08]  /*0cd0*/  DFMA R2, R6, 3, R2 ;  /* 0x400800000602782b */ /* 0x000fd00000000002 */
        /* <DEDUP_REMOVED lines=18> */
[----:B------:R-:W-:Y:S01]  /*0e00*/  BSSY.RECONVERGENT B1, `(.L_x_9) ;  /* 0x0000005000017945 */ /* 0x000fe20003800200 */
[----:B------:R-:W-:Y:S01]  /*0e10*/  IMAD.MOV.U32 R10, RZ, RZ, R26 ;  /* 0x000000ffff0a7224 */ /* 0x000fe200078e001a */
[----:B------:R-:W-:Y:S01]  /*0e20*/  MOV R14, 0xe50 ;  /* 0x00000e50000e7802 */ /* 0x000fe20000000f00 */
[----:B------:R-:W-:-:S07]  /*0e30*/  IMAD.MOV.U32 R30, RZ, RZ, R27 ;  /* 0x000000ffff1e7224 */ /* 0x000fce00078e001b */
[----:B------:R-:W-:Y:S05]  /*0e40*/  CALL.REL.NOINC `($_Z8simulateP17curandStateXORWOWPdS1_S1_$__internal_trig_reduction_slowpathd) ;  /* 0x0000000800447944 */ /* 0x000fea0003c00000 */
[----:B------:R-:W-:Y:S05]  /*0e50*/  BSYNC.RECONVERGENT B1 ;  /* 0x0000000000017941 */ /* 0x000fea0003800200 */
.L_x_9:
[----:B------:R-:W-:Y:S02]  /*0e60*/  IMAD.MOV.U32 R2, RZ, RZ, R10 ;  /* 0x000000ffff027224 */ /* 0x000fe400078e000a */
[----:B------:R-:W-:Y:S01]  /*0e70*/  IMAD.MOV.U32 R3, RZ, RZ, R11 ;  /* 0x000000ffff037224 */ /* 0x000fe200078e000b */
[----:B------:R-:W-:Y:S06]  /*0e80*/  BRA `(.L_x_8) ;  /* 0x0000000000087947 */ /* 0x000fec0003800000 */
.L_x_7:
[----:B------:R-:W-:Y:S01]  /*0e90*/  DMUL R2, RZ, R26 ;  /* 0x0000001aff027228 */ /* 0x000fe20000000000 */
[----:B------:R-:W-:-:S10]  /*0ea0*/  IMAD.MOV.U32 R0, RZ, RZ, RZ ;  /* 0x000000ffff007224 */ /* 0x000fd400078e00ff */
.L_x_8:
[----:B------:R-:W-:Y:S05]  /*0eb0*/  BSYNC.RECONVERGENT B0 ;  /* 0x0000000000007941 */ /* 0x000fea0003800200 */
.L_x_6:
        /* <DEDUP_REMOVED lines=10> */
[----:B------:R-:W-:Y:S01]  /*0f60*/  IMAD.MOV.U32 R29, RZ, RZ, 0x3da8ff83 ;  /* 0x3da8ff83ff1d7424 */ /* 0x000fe200078e00ff */
[----:B------:R-:W-:Y:S01]  /*0f70*/  ISETP.NE.U32.AND P0, PT, R4, 0x1, PT ;  /* 0x000000010400780c */ /* 0x000fe20003f05070 */
[----:B------:R-:W-:Y:S01]  /*0f80*/  DMUL R4, R2, R2 ;  /* 0x0000000202047228 */ /* 0x000fe20000000000 */
[----:B------:R-:W-:Y:S01]  /*0f90*/  UMOV UR9, 0x3f847ae1 ;  /* 0x3f847ae100097882 */ /* 0x000fe20000000000 */
[----:B------:R-:W-:Y:S01]  /*0fa0*/  UIADD3 UR4, UPT, UPT, UR4, 0x2, URZ ;  /* 0x0000000204047890 */ /* 0x000fe2000fffe0ff */
[----:B------:R-:W-:Y:S01]  /*0fb0*/  FSEL R30, R30, -8.06006814911005101289e+34, !P0 ;  /* 0xf9785eba1e1e7808 */ /* 0x000fe20004000000 */
[----:B------:R-:W-:Y:S01]  /*0fc0*/  DFMA R26, R22, UR8, R26 ;  /* 0x00000008161a7c2b */ /* 0x000fe2000800001a */
[----:B------:R-:W-:Y:S01]  /*0fd0*/  FSEL R31, -R29, 0.11223486810922622681, !P0 ;  /* 0x3de5db651d1f7808 */ /* 0x000fe20004000100 */
[----:B------:R-:W-:-:S05]  /*0fe0*/  UISETP.NE.AND UP0, UPT, UR4, 0x1388, UPT ;  /* 0x000013880400788c */ /* 0x000fca000bf05270 */
[----:B------:R0:W-:Y:S01]  /*0ff0*/  STG.E.64 desc[UR6][R20.64], R26 ;  /* 0x0000001a14007986 */ /* 0x0001e2000c101b06 */
[----:B--2---:R-:W-:-:S08]  /*1000*/  DFMA R8, R4, R30, R8 ;  /* 0x0000001e0408722b */ /* 0x004fd00000000008 */
[----:B------:R-:W-:-:S08]  /*1010*/  DFMA R8, R4, R8, R10 ;  /* 0x000000080408722b */ /* 0x000fd0000000000a */
[----:B---3--:R-:W-:-:S08]  /*1020*/  DFMA R8, R4, R8, R12 ;  /* 0x000000080408722b */ /* 0x008fd0000000000c */
[----:B------:R-:W-:-:S08]  /*1030*/  DFMA R8, R4, R8, R14 ;  /* 0x000000080408722b */ /* 0x000fd0000000000e */
[----:B----4-:R-:W-:-:S08]  /*1040*/  DFMA R8, R4, R8, R32 ;  /* 0x000000080408722b */ /* 0x010fd00000000020 */
[----:B------:R-:W-:-:S08]  /*1050*/  DFMA R8, R4, R8, R34 ;  /* 0x000000080408722b */ /* 0x000fd00000000022 */
[----:B------:R-:W-:Y:S02]  /*1060*/  DFMA R2, R8, R2, R2 ;  /* 0x000000020802722b */ /* 0x000fe40000000002 */
[----:B------:R-:W-:-:S10]  /*1070*/  DFMA R4, R4, R8, 1 ;  /* 0x3ff000000404742b */ /* 0x000fd40000000008 */
[----:B------:R-:W-:Y:S02]  /*1080*/  FSEL R4, R4, R2, !P0 ;  /* 0x0000000204047208 */ /* 0x000fe40004000000 */
[----:B------:R-:W-:Y:S02]  /*1090*/  FSEL R5, R5, R3, !P0 ;  /* 0x0000000305057208 */ /* 0x000fe40004000000 */
[----:B------:R-:W-:-:S04]  /*10a0*/  LOP3.LUT P0, RZ, R0, 0x2, RZ, 0xc0, !PT ;  /* 0x0000000200ff7812 */ /* 0x000fc8000780c0ff */
[----:B------:R-:W-:-:S10]  /*10b0*/  DADD R2, RZ, -R4 ;  /* 0x00000000ff027229 */ /* 0x000fd40000000804 */
[----:B------:R-:W-:Y:S02]  /*10c0*/  FSEL R2, R4, R2, !P0 ;  /* 0x0000000204027208 */ /* 0x000fe40004000000 */
[----:B------:R-:W-:-:S06]  /*10d0*/  FSEL R3, R5, R3, !P0 ;  /* 0x0000000305037208 */ /* 0x000fcc0004000000 */
[----:B------:R-:W-:-:S08]  /*10e0*/  DFMA R18, R2, 3, R18 ;  /* 0x400800000212782b */ /* 0x000fd00000000012 */
[----:B------:R-:W-:-:S07]  /*10f0*/  DFMA R22, R18, UR8, R22 ;  /* 0x0000000812167c2b */ /* 0x000fce0008000016 */
[----:B------:R0:W-:Y:S01]  /*1100*/  STG.E.64 desc[UR6][R20.64+0x8], R22 ;  /* 0x0000081614007986 */ /* 0x0001e2000c101b06 */
[----:B------:R-:W-:Y:S05]  /*1110*/  BRA.U UP0, `(.L_x_10) ;  /* 0xfffffff100f07547 */ /* 0x000fea000b83ffff */
[----:B------:R-:W1:Y:S02]  /*1120*/  LDC.64 R2, c[0x0][0x398] ;  /* 0x0000e600ff027b82 */ /* 0x000e640000000a00 */
[----:B-1----:R-:W-:-:S05]  /*1130*/  IMAD.WIDE R28, R28, 0x8, R2 ;  /* 0x000000081c1c7825 */ /* 0x002fca00078e0202 */
[----:B------:R-:W-:Y:S04]  /*1140*/  STG.E.64 desc[UR6][R28.64], R26 ;  /* 0x0000001a1c007986 */ /* 0x000fe8000c101b06 */
[----:B------:R-:W-:Y:S01]  /*1150*/  STG.E.64 desc[UR6][R28.64+0x8], R22 ;  /* 0x000008161c007986 */ /* 0x000fe2000c101b06 */
[----:B------:R-:W-:Y:S05]  /*1160*/  EXIT ;  /* 0x000000000000794d */ /* 0x000fea0003800000 */
        .weak           $__internal_0_$__cuda_sm20_div_rn_f64_full
        .type           $__internal_0_$__cuda_sm20_div_rn_f64_full,@function
        .size           $__internal_0_$__cuda_sm20_div_rn_f64_full,($_Z8simulateP17curandStateXORWOWPdS1_S1_$__internal_trig_reduction_slowpathd - $__internal_0_$__cuda_sm20_div_rn_f64_full)
$__internal_0_$__cuda_sm20_div_rn_f64_full:
[C---:B------:R-:W-:Y:S01]  /*1170*/  FSETP.GEU.AND P0, PT, |R29|.reuse, 1.469367938527859385e-39, PT ;  /* 0x001000001d00780b */ /* 0x040fe20003f0e200 */
[----:B------:R-:W-:Y:S01]  /*1180*/  IMAD.U32 R34, RZ, RZ, UR5 ;  /* 0x00000005ff227e24 */ /* 0x000fe2000f8e00ff */
[----:B------:R-:W-:Y:S01]  /*1190*/  LOP3.LUT R2, R29, 0x800fffff, RZ, 0xc0, !PT ;  /* 0x800fffff1d027812 */ /* 0x000fe200078ec0ff */
[----:B------:R-:W-:Y:S01]  /*11a0*/  IMAD.MOV.U32 R35, RZ, RZ, R29 ;  /* 0x000000ffff237224 */ /* 0x000fe200078e001d */
[C---:B------:R-:W-:Y:S01]  /*11b0*/  FSETP.GEU.AND P2, PT, |R5|.reuse, 1.469367938527859385e-39, PT ;  /* 0x001000000500780b */ /* 0x040fe20003f4e200 */
[----:B------:R-:W-:Y:S01]  /*11c0*/  IMAD.U32 R32, RZ, RZ, UR5 ;  /* 0x00000005ff207e24 */ /* 0x000fe2000f8e00ff */
[----:B------:R-:W-:Y:S01]  /*11d0*/  LOP3.LUT R33, R2, 0x3ff00000, RZ, 0xfc, !PT ;  /* 0x3ff0000002217812 */ /* 0x000fe200078efcff */
[----:B------:R-:W-:Y:S01]  /*11e0*/  IMAD.MOV.U32 R8, RZ, RZ, 0x1 ;  /* 0x00000001ff087424 */ /* 0x000fe200078e00ff */
[----:B------:R-:W-:Y:S01]  /*11f0*/  LOP3.LUT R2, R5, 0x7ff00000, RZ, 0xc0, !PT ;  /* 0x7ff0000005027812 */ /* 0x000fe200078ec0ff */
[----:B------:R-:W-:Y:S01]  /*1200*/  BSSY.RECONVERGENT B1, `(.L_x_11) ;  /* 0x0000050000017945 */ /* 0x000fe20003800200 */
[----:B------:R-:W-:-:S03]  /*1210*/  LOP3.LUT R25, R29, 0x7ff00000, RZ, 0xc0, !PT ;  /* 0x7ff000001d197812 */ /* 0x000fc600078ec0ff */
[----:B------:R-:W-:Y:S01]  /*1220*/  @!P0 DMUL R32, R34, 8.98846567431157953865e+307 ;  /* 0x7fe0000022208828 */ /* 0x000fe20000000000 */
[C---:B------:R-:W-:Y:S01]  /*1230*/  ISETP.GE.U32.AND P1, PT, R2.reuse, R25, PT ;  /* 0x000000190200720c */ /* 0x040fe20003f26070 */
[----:B------:R-:W-:Y:S02]  /*1240*/  IMAD.MOV.U32 R24, RZ, RZ, R2 ;  /* 0x000000ffff187224 */ /* 0x000fe400078e0002 */
[----:B------:R-:W-:Y:S02]  /*1250*/  @!P2 LOP3.LUT R3, R35, 0x7ff00000, RZ, 0xc0, !PT ;  /* 0x7ff000002303a812 */ /* 0x000fe400078ec0ff */
[----:B------:R-:W0:Y:S02]  /*1260*/  MUFU.RCP64H R9, R33 ;  /* 0x0000002100097308 */ /* 0x000e240000001800 */
[----:B------:R-:W-:Y:S01]  /*1270*/  @!P2 ISETP.GE.U32.AND P3, PT, R2, R3, PT ;  /* 0x000000030200a20c */ /* 0x000fe20003f66070 */
[----:B------:R-:W-:Y:S01]  /*1280*/  IMAD.MOV.U32 R3, RZ, RZ, 0x1ca00000 ;  /* 0x1ca00000ff037424 */ /* 0x000fe200078e00ff */
[----:B------:R-:W-:-:S04]  /*1290*/  @!P0 LOP3.LUT R25, R33, 0x7ff00000, RZ, 0xc0, !PT ;  /* 0x7ff0000021198812 */ /* 0x000fc800078ec0ff */
[----:B------:R-:W-:-:S04]  /*12a0*/  @!P2 SEL R11, R3, 0x63400000, !P3 ;  /* 0x63400000030ba807 */ /* 0x000fc80005800000 */
[----:B------:R-:W-:-:S04]  /*12b0*/  @!P2 LOP3.LUT R14, R11, 0x80000000, R5, 0xf8, !PT ;  /* 0x800000000b0ea812 */ /* 0x000fc800078ef805 */
[----:B------:R-:W-:Y:S01]  /*12c0*/  @!P2 LOP3.LUT R15, R14, 0x100000, RZ, 0xfc, !PT ;  /* 0x001000000e0fa812 */ /* 0x000fe200078efcff */
[----:B0-----:R-:W-:Y:S01]  /*12d0*/  DFMA R12, R8, -R32, 1 ;  /* 0x3ff00000080c742b */ /* 0x001fe20000000820 */
[----:B------:R-:W-:-:S07]  /*12e0*/  @!P2 IMAD.MOV.U32 R14, RZ, RZ, RZ ;  /* 0x000000ffff0ea224 */ /* 0x000fce00078e00ff */
[----:B------:R-:W-:-:S08]  /*12f0*/  DFMA R12, R12, R12, R12 ;  /* 0x0000000c0c0c722b */ /* 0x000fd0000000000c */
[----:B------:R-:W-:Y:S01]  /*1300*/  DFMA R12, R8, R12, R8 ;  /* 0x0000000c080c722b */ /* 0x000fe20000000008 */
[----:B------:R-:W-:Y:S01]  /*1310*/  SEL R9, R3, 0x63400000, !P1 ;  /* 0x6340000003097807 */ /* 0x000fe20004800000 */
[----:B------:R-:W-:-:S03]  /*1320*/  IMAD.MOV.U32 R8, RZ, RZ, R4 ;  /* 0x000000ffff087224 */ /* 0x000fc600078e0004 */
[----:B------:R-:W-:-:S03]  /*1330*/  LOP3.LUT R9, R9, 0x800fffff, R5, 0xf8, !PT ;  /* 0x800fffff09097812 */ /* 0x000fc600078ef805 */
[----:B------:R-:W-:-:S03]  /*1340*/  DFMA R10, R12, -R32, 1 ;  /* 0x3ff000000c0a742b */ /* 0x000fc60000000820 */
[----:B------:R-:W-:-:S05]  /*1350*/  @!P2 DFMA R8, R8, 2, -R14 ;  /* 0x400000000808a82b */ /* 0x000fca000000080e */
[----:B------:R-:W-:-:S05]  /*1360*/  DFMA R10, R12, R10, R12 ;  /* 0x0000000a0c0a722b */ /* 0x000fca000000000c */
[----:B------:R-:W-:-:S03]  /*1370*/  @!P2 LOP3.LUT R24, R9, 0x7ff00000, RZ, 0xc0, !PT ;  /* 0x7ff000000918a812 */ /* 0x000fc600078ec0ff */
[----:B------:R-:W-:Y:S02]  /*1380*/  DMUL R12, R10, R8 ;  /* 0x000000080a0c7228 */ /* 0x000fe40000000000 */
[----:B------:R-:W-:-:S05]  /*1390*/  VIADD R30, R24, 0xffffffff ;  /* 0xffffffff181e7836 */ /* 0x000fca0000000000 */
[----:B------:R-:W-:Y:S01]  /*13a0*/  ISETP.GT.U32.AND P0, PT, R30, 0x7feffffe, PT ;  /* 0x7feffffe1e00780c */ /* 0x000fe20003f04070 */
[----:B------:R-:W-:Y:S01]  /*13b0*/  VIADD R30, R25, 0xffffffff ;  /* 0xffffffff191e7836 */ /* 0x000fe20000000000 */
[----:B------:R-:W-:-:S04]  /*13c0*/  DFMA R14, R12, -R32, R8 ;  /* 0x800000200c0e722b */ /* 0x000fc80000000008 */
[----:B------:R-:W-:-:S04]  /*13d0*/  ISETP.GT.U32.OR P0, PT, R30, 0x7feffffe, P0 ;  /* 0x7feffffe1e00780c */ /* 0x000fc80000704470 */
[----:B------:R-:W-:-:S09]  /*13e0*/  DFMA R14, R10, R14, R12 ;  /* 0x0000000e0a0e722b */ /* 0x000fd2000000000c */
[----:B------:R-:W-:Y:S05]  /*13f0*/  @P0 BRA `(.L_x_12) ;  /* 0x00000000006c0947 */ /* 0x000fea0003800000 */
[----:B------:R-:W-:-:S04]  /*1400*/  LOP3.LUT R5, R35, 0x7ff00000, RZ, 0xc0, !PT ;  /* 0x7ff0000023057812 */ /* 0x000fc800078ec0ff */
[CC--:B------:R-:W-:Y:S02]  /*1410*/  VIADDMNMX R4, R2.reuse, -R5.reuse, 0xb9600000, !PT ;  /* 0xb960000002047446 */ /* 0x0c0fe40007800905 */
[----:B------:R-:W-:Y:S02]  /*1420*/  ISETP.GE.U32.AND P0, PT, R2, R5, PT ;  /* 0x000000050200720c */ /* 0x000fe40003f06070 */
[----:B------:R-:W-:Y:S02]  /*1430*/  VIMNMX R4, PT, PT, R4, 0x46a00000, PT ;  /* 0x46a0000004047848 */ /* 0x000fe40003fe0100 */
[----:B------:R-:W-:-:S05]  /*1440*/  SEL R3, R3, 0x63400000, !P0 ;  /* 0x6340000003037807 */ /* 0x000fca0004000000 */
[----:B------:R-:W-:Y:S02]  /*1450*/  IMAD.IADD R10, R4, 0x1, -R3 ;  /* 0x00000001040a7824 */ /* 0x000fe400078e0a03 */
[----:B------:R-:W-:Y:S02]  /*1460*/  IMAD.MOV.U32 R4, RZ, RZ, RZ ;  /* 0x000000ffff047224 */ /* 0x000fe400078e00ff */
[----:B------:R-:W-:-:S06]  /*1470*/  VIADD R5, R10, 0x7fe00000 ;  /* 0x7fe000000a057836 */ /* 0x000fcc0000000000 */
[----:B------:R-:W-:-:S10]  /*1480*/  DMUL R2, R14, R4 ;  /* 0x000000040e027228 */ /* 0x000fd40000000000 */
[----:B------:R-:W-:-:S13]  /*1490*/  FSETP.GTU.AND P0, PT, |R3|, 1.469367938527859385e-39, PT ;  /* 0x001000000300780b */ /* 0x000fda0003f0c200 */
[----:B------:R-:W-:Y:S05]  /*14a0*/  @P0 BRA `(.L_x_13) ;  /* 0x0000000000940947 */ /* 0x000fea0003800000 */
[----:B------:R-:W-:-:S06]  /*14b0*/  DFMA R8, R14, -R32, R8 ;  /* 0x800000200e08722b */ /* 0x000fcc0000000008 */
[----:B------:R-:W-:-:S04]  /*14c0*/  IMAD.MOV.U32 R8, RZ, RZ, RZ ;  /* 0x000000ffff087224 */ /* 0x000fc800078e00ff */
[C---:B------:R-:W-:Y:S02]  /*14d0*/  FSETP.NEU.AND P0, PT, R9.reuse, RZ, PT ;  /* 0x000000ff0900720b */ /* 0x040fe40003f0d000 */
[----:B------:R-:W-:-:S04]  /*14e0*/  LOP3.LUT R11, R9, 0x80000000, R35, 0x48, !PT ;  /* 0x80000000090b7812 */ /* 0x000fc800078e4823 */
[----:B------:R-:W-:-:S07]  /*14f0*/  LOP3.LUT R9, R11, R5, RZ, 0xfc, !PT ;  /* 0x000000050b097212 */ /* 0x000fce00078efcff */
[----:B------:R-:W-:Y:S05]  /*1500*/  @!P0 BRA `(.L_x_13) ;  /* 0x00000000007c8947 */ /* 0x000fea0003800000 */
[----:B------:R-:W-:Y:S01]  /*1510*/  IMAD.MOV R5, RZ, RZ, -R10 ;  /* 0x000000ffff057224 */ /* 0x000fe200078e0a0a */
[----:B------:R-:W-:Y:S01]  /*1520*/  DMUL.RP R8, R14, R8 ;  /* 0x000000080e087228 */ /* 0x000fe20000008000 */
[----:B------:R-:W-:-:S06]  /*1530*/  IMAD.MOV.U32 R4, RZ, RZ, RZ ;  /* 0x000000ffff047224 */ /* 0x000fcc00078e00ff */
[----:B------:R-:W-:-:S03]  /*1540*/  DFMA R4, R2, -R4, R14 ;  /* 0x800000040204722b */ /* 0x000fc6000000000e */
[----:B------:R-:W-:-:S03]  /*1550*/  LOP3.LUT R11, R9, R11, RZ, 0x3c, !PT ;  /* 0x0000000b090b7212 */ /* 0x000fc600078e3cff */
[----:B------:R-:W-:-:S04]  /*1560*/  IADD3 R4, PT, PT, -R10, -0x43300000, RZ ;  /* 0xbcd000000a047810 */ /* 0x000fc80007ffe1ff */
[----:B------:R-:W-:-:S04]  /*1570*/  FSETP.NEU.AND P0, PT, |R5|, R4, PT ;  /* 0x000000040500720b */ /* 0x000fc80003f0d200 */
[----:B------:R-:W-:Y:S02]  /*1580*/  FSEL R2, R8, R2, !P0 ;  /* 0x0000000208027208 */ /* 0x000fe40004000000 */
[----:B------:R-:W-:Y:S01]  /*1590*/  FSEL R3, R11, R3, !P0 ;  /* 0x000000030b037208 */ /* 0x000fe20004000000 */
[----:B------:R-:W-:Y:S06]  /*15a0*/  BRA `(.L_x_13) ;  /* 0x0000000000547947 */ /* 0x000fec0003800000 */
.L_x_12:
[----:B------:R-:W-:-:S14]  /*15b0*/  DSETP.NAN.AND P0, PT, R4, R4, PT ;  /* 0x000000040400722a */ /* 0x000fdc0003f08000 */
[----:B------:R-:W-:Y:S05]  /*15c0*/  @P0 BRA `(.L_x_14) ;  /* 0x0000000000440947 */ /* 0x000fea0003800000 */
[----:B------:R-:W-:-:S14]  /*15d0*/  DSETP.NAN.AND P0, PT, R34, R34, PT ;  /* 0x000000222200722a */ /* 0x000fdc0003f08000 */
[----:B------:R-:W-:Y:S05]  /*15e0*/  @P0 BRA `(.L_x_15) ;  /* 0x0000000000300947 */ /* 0x000fea0003800000 */
[----:B------:R-:W-:Y:S01]  /*15f0*/  ISETP.NE.AND P0, PT, R24, R25, PT ;  /* 0x000000191800720c */ /* 0x000fe20003f05270 */
[----:B------:R-:W-:Y:S02]  /*1600*/  IMAD.MOV.U32 R2, RZ, RZ, 0x0 ;  /* 0x00000000ff027424 */ /* 0x000fe400078e00ff */
[----:B------:R-:W-:-:S10]  /*1610*/  IMAD.MOV.U32 R3, RZ, RZ, -0x80000 ;  /* 0xfff80000ff037424 */ /* 0x000fd400078e00ff */
[----:B------:R-:W-:Y:S05]  /*1620*/  @!P0 BRA `(.L_x_13) ;  /* 0x0000000000348947 */ /* 0x000fea0003800000 */
[----:B------:R-:W-:Y:S02]  /*1630*/  ISETP.NE.AND P0, PT, R24, 0x7ff00000, PT ;  /* 0x7ff000001800780c */ /* 0x000fe40003f05270 */
[----:B------:R-:W-:Y:S02]  /*1640*/  LOP3.LUT R3, R5, 0x80000000, R35, 0x48, !PT ;  /* 0x8000000005037812 */ /* 0x000fe400078e4823 */
[----:B------:R-:W-:-:S13]  /*1650*/  ISETP.EQ.OR P0, PT, R25, RZ, !P0 ;  /* 0x000000ff1900720c */ /* 0x000fda0004702670 */
[----:B------:R-:W-:Y:S01]  /*1660*/  @P0 LOP3.LUT R4, R3, 0x7ff00000, RZ, 0xfc, !PT ;  /* 0x7ff0000003040812 */ /* 0x000fe200078efcff */
[----:B------:R-:W-:Y:S02]  /*1670*/  @!P0 IMAD.MOV.U32 R2, RZ, RZ, RZ ;  /* 0x000000ffff028224 */ /* 0x000fe400078e00ff */
[----:B------:R-:W-:Y:S02]  /*1680*/  @P0 IMAD.MOV.U32 R2, RZ, RZ, RZ ;  /* 0x000000ffff020224 */ /* 0x000fe400078e00ff */
[----:B------:R-:W-:Y:S01]  /*1690*/  @P0 IMAD.MOV.U32 R3, RZ, RZ, R4 ;  /* 0x000000ffff030224 */ /* 0x000fe200078e0004 */
[----:B------:R-:W-:Y:S06]  /*16a0*/  BRA `(.L_x_13) ;  /* 0x0000000000147947 */ /* 0x000fec0003800000 */
.L_x_15:
[----:B------:R-:W-:Y:S01]  /*16b0*/  LOP3.LUT R3, R35, 0x80000, RZ, 0xfc, !PT ;  /* 0x0008000023037812 */ /* 0x000fe200078efcff */
[----:B------:R-:W-:Y:S01]  /*16c0*/  IMAD.MOV.U32 R2, RZ, RZ, R34 ;  /* 0x000000ffff027224 */ /* 0x000fe200078e0022 */
[----:B------:R-:W-:Y:S06]  /*16d0*/  BRA `(.L_x_13) ;  /* 0x0000000000087947 */ /* 0x000fec0003800000 */
.L_x_14:
[----:B------:R-:W-:Y:S01]  /*16e0*/  LOP3.LUT R3, R5, 0x80000, RZ, 0xfc, !PT ;  /* 0x0008000005037812 */ /* 0x000fe200078efcff */
[----:B------:R-:W-:-:S07]  /*16f0*/  IMAD.MOV.U32 R2, RZ, RZ, R4 ;  /* 0x000000ffff027224 */ /* 0x000fce00078e0004 */
.L_x_13:
[----:B------:R-:W-:Y:S05]  /*1700*/  BSYNC.RECONVERGENT B1 ;  /* 0x0000000000017941 */ /* 0x000fea0003800200 */
.L_x_11:
[----:B------:R-:W-:Y:S02]  /*1710*/  IMAD.MOV.U32 R24, RZ, RZ, R2 ;  /* 0x000000ffff187224 */ /* 0x000fe400078e0002 */
[----:B------:R-:W-:Y:S02]  /*1720*/  IMAD.MOV.U32 R25, RZ, RZ, R3 ;  /* 0x000000ffff197224 */ /* 0x000fe400078e0003 */
[----:B------:R-:W-:Y:S02]  /*1730*/  IMAD.MOV.U32 R2, RZ, RZ, R0 ;  /* 0x000000ffff027224 */ /* 0x000fe400078e0000 */
[----:B------:R-:W-:-:S04]  /*1740*/  IMAD.MOV.U32 R3, RZ, RZ, 0x0 ;  /* 0x00000000ff037424 */ /* 0x000fc800078e00ff */
[----:B------:R-:W-:Y:S05]  /*1750*/  RET.REL.NODEC R2 `(_Z8simulateP17curandStateXORWOWPdS1_S1_) ;  /* 0xffffffe802287950 */ /* 0x000fea0003c3ffff */
        .type           $_Z8simulateP17curandStateXORWOWPdS1_S1_$__internal_trig_reduction_slowpathd,@function
        .size           $_Z8simulateP17curandStateXORWOWPdS1_S1_$__internal_trig_reduction_slowpathd,(.L_x_34 - $_Z8simulateP17curandStateXORWOWPdS1_S1_$__internal_trig_reduction_slowpathd)
$_Z8simulateP17curandStateXORWOWPdS1_S1_$__internal_trig_reduction_slowpathd:
[--C-:B------:R-:W-:Y:S01]  /*1760*/  SHF.R.U32.HI R31, RZ, 0x14, R30.reuse ;  /* 0x00000014ff1f7819 */ /* 0x100fe2000001161e */
[----:B------:R-:W-:Y:S02]  /*1770*/  IMAD.MOV.U32 R11, RZ, RZ, R30 ;  /* 0x000000ffff0b7224 */ /* 0x000fe400078e001e */
[----:B------:R-:W-:Y:S01]  /*1780*/  IMAD.MOV.U32 R2, RZ, RZ, RZ ;  /* 0x000000ffff027224 */ /* 0x000fe200078e00ff */
[----:B------:R-:W-:-:S04]  /*1790*/  LOP3.LUT R0, R31, 0x7ff, RZ, 0xc0, !PT ;  /* 0x000007ff1f007812 */ /* 0x000fc800078ec0ff */
[----:B------:R-:W-:-:S13]  /*17a0*/  ISETP.NE.AND P0, PT, R0, 0x7ff, PT ;  /* 0x000007ff0000780c */ /* 0x000fda0003f05270 */
[----:B------:R-:W-:Y:S05]  /*17b0*/  @!P0 BRA `(.L_x_16) ;  /* 0x0000000800608947 */ /* 0x000fea0003800000 */
[----:B------:R-:W-:Y:S01]  /*17c0*/  VIADD R0, R0, 0xfffffc00 ;  /* 0xfffffc0000007836 */ /* 0x000fe20000000000 */
[----:B------:R-:W-:Y:S01]  /*17d0*/  BSSY.RECONVERGENT B2, `(.L_x_17) ;  /* 0x0000032000027945 */ /* 0x000fe20003800200 */
[----:B------:R-:W-:-:S03]  /*17e0*/  CS2R R36, SRZ ;  /* 0x0000000000247805 */ /* 0x000fc6000001ff00 */
[----:B------:R-:W-:Y:S02]  /*17f0*/  SHF.R.U32.HI R5, RZ, 0x6, R0 ;  /* 0x00000006ff057819 */ /* 0x000fe40000011600 */
[----:B------:R-:W-:Y:S02]  /*1800*/  ISETP.GE.U32.AND P0, PT, R0, 0x80, PT ;  /* 0x000000800000780c */ /* 0x000fe40003f06070 */
[C---:B------:R-:W-:Y:S02]  /*1810*/  IADD3 R4, PT, PT, -R5.reuse, 0x13, RZ ;  /* 0x0000001305047810 */ /* 0x040fe40007ffe1ff */
[----:B------:R-:W-:Y:S02]  /*1820*/  IADD3 R0, PT, PT, -R5, 0xf, RZ ;  /* 0x0000000f05007810 */ /* 0x000fe40007ffe1ff */
[----:B------:R-:W-:-:S04]  /*1830*/  SEL R4, R4, 0x12, P0 ;  /* 0x0000001204047807 */ /* 0x000fc80000000000 */
[----:B------:R-:W-:-:S13]  /*1840*/  ISETP.GE.AND P0, PT, R0, R4, PT ;  /* 0x000000040000720c */ /* 0x000fda0003f06270 */
[----:B------:R-:W-:Y:S05]  /*1850*/  @P0 BRA `(.L_x_18) ;  /* 0x0000000000a40947 */ /* 0x000fea0003800000 */
[----:B------:R-:W0:Y:S01]  /*1860*/  LDC.64 R32, c[0x0][0x358] ;  /* 0x0000d600ff207b82 */ /* 0x000e220000000a00 */
[C---:B------:R-:W-:Y:S01]  /*1870*/  SHF.L.U64.HI R8, R10.reuse, 0xb, R11 ;  /* 0x0000000b0a087819 */ /* 0x040fe2000001020b */
[----:B------:R-:W-:Y:S01]  /*1880*/  BSSY.RECONVERGENT B3, `(.L_x_19) ;  /* 0x0000025000037945 */ /* 0x000fe20003800200 */
[----:B------:R-:W-:Y:S01]  /*1890*/  IADD3 R2, PT, PT, RZ, -R5, -R4 ;  /* 0x80000005ff027210 */ /* 0x000fe20007ffe804 */
[----:B------:R-:W-:Y:S01]  /*18a0*/  IMAD.SHL.U32 R3, R10, 0x800, RZ ;  /* 0x000008000a037824 */ /* 0x000fe200078e00ff */
[----:B------:R-:W-:Y:S01]  /*18b0*/  CS2R R36, SRZ ;  /* 0x0000000000247805 */ /* 0x000fe2000001ff00 */
[----:B------:R-:W-:Y:S01]  /*18c0*/  IMAD.MOV.U32 R5, RZ, RZ, RZ ;  /* 0x000000ffff057224 */ /* 0x000fe200078e00ff */
[----:B------:R-:W-:-:S07]  /*18d0*/  LOP3.LUT R8, R8, 0x80000000, RZ, 0xfc, !PT ;  /* 0x8000000008087812 */ /* 0x000fce00078efcff */
.L_x_20:
[----:B------:R-:W1:Y:S01]  /*18e0*/  LDC.64 R10, c[0x4][0x40] ;  /* 0x01001000ff0a7b82 */ /* 0x000e620000000a00 */
[----:B0-----:R-:W-:Y:S02]  /*18f0*/  R2UR UR8, R32 ;  /* 0x00000000200872ca */ /* 0x001fe400000e0000 */
[----:B------:R-:W-:Y:S01]  /*1900*/  R2UR UR9, R33 ;  /* 0x00000000210972ca */ /* 0x000fe200000e0000 */
[----:B-1----:R-:W-:-:S12]  /*1910*/  IMAD.WIDE R34, R0, 0x8, R10 ;  /* 0x0000000800227825 */ /* 0x002fd800078e020a */
[----:B------:R-:W2:Y:S01]  /*1920*/  LDG.E.64.CONSTANT R34, desc[UR8][R34.64] ;  /* 0x0000000822227981 */ /* 0x000ea2000c1e9b00 */
[----:B------:R-:W-:Y:S02]  /*1930*/  IMAD.MOV.U32 R12, RZ, RZ, R36 ;  /* 0x000000ffff0c7224 */ /* 0x000fe400078e0024 */
[----:B------:R-:W-:Y:S02]  /*1940*/  IMAD.MOV.U32 R13, RZ, RZ, R37 ;  /* 0x000000ffff0d7224 */ /* 0x000fe400078e0025 */
[----:B------:R-:W-:Y:S02]  /*1950*/  VIADD R2, R2, 0x1 ;  /* 0x0000000102027836 */ /* 0x000fe40000000000 */
[----:B------:R-:W-:Y:S02]  /*1960*/  VIADD R0, R0, 0x1 ;  /* 0x0000000100007836 */ /* 0x000fe40000000000 */
[----:B--2---:R-:W-:-:S04]  /*1970*/  IMAD.WIDE.U32 R12, P2, R34, R3, R12 ;  /* 0x00000003220c7225 */ /* 0x004fc8000784000c */
[-C--:B------:R-:W-:Y:S02]  /*1980*/  IMAD R9, R34, R8.reuse, RZ ;  /* 0x0000000822097224 */ /* 0x080fe400078e02ff */
[C---:B------:R-:W-:Y:S02]  /*1990*/  IMAD R10, R35.reuse, R3, RZ ;  /* 0x00000003230a7224 */ /* 0x040fe400078e02ff */
[----:B------:R-:W-:Y:S01]  /*19a0*/  IMAD.HI.U32 R11, R35, R8, RZ ;  /* 0x00000008230b7227 */ /* 0x000fe200078e00ff */
[----:B------:R-:W-:-:S03]  /*19b0*/  IADD3 R9, P0, PT, R9, R13, RZ ;  /* 0x0000000d09097210 */ /* 0x000fc60007f1e0ff */
[----:B------:R-:W-:Y:S01]  /*19c0*/  IMAD.MOV.U32 R36, RZ, RZ, R12 ;  /* 0x000000ffff247224 */ /* 0x000fe200078e000c */
[----:B------:R-:W-:Y:S01]  /*19d0*/  IADD3 R37, P1, PT, R10, R9, RZ ;  /* 0x000000090a257210 */ /* 0x000fe20007f3e0ff */
[----:B------:R-:W-:-:S04]  /*19e0*/  IMAD.HI.U32 R10, R34, R8, RZ ;  /* 0x00000008220a7227 */ /* 0x000fc800078e00ff */
[----:B------:R-:W-:-:S04]  /*19f0*/  IMAD.HI.U32 R9, R35, R3, RZ ;  /* 0x0000000323097227 */ /* 0x000fc800078e00ff */
[----:B------:R-:W-:Y:S02]  /*1a00*/  IMAD.X R10, RZ, RZ, R10, P2 ;  /* 0x000000ffff0a7224 */ /* 0x000fe400010e060a */
[----:B------:R-:W-:Y:S02]  /*1a10*/  IMAD R12, R35, R8, RZ ;  /* 0x00000008230c7224 */ /* 0x000fe400078e02ff */
[----:B------:R-:W-:Y:S01]  /*1a20*/  IMAD R13, R5, 0x8, R1 ;  /* 0x00000008050d7824 */ /* 0x000fe200078e0201 */
[----:B------:R-:W-:Y:S01]  /*1a30*/  IADD3.X R9, P0, PT, R9, R10, RZ, P0, !PT ;  /* 0x0000000a09097210 */ /* 0x000fe2000071e4ff */
[----:B------:R-:W-:-:S03]  /*1a40*/  VIADD R5, R5, 0x1 ;  /* 0x0000000105057836 */ /* 0x000fc60000000000 */
[----:B------:R-:W-:Y:S01]  /*1a50*/  IADD3.X R12, P1, PT, R12, R9, RZ, P1, !PT ;  /* 0x000000090c0c7210 */ /* 0x000fe20000f3e4ff */
[----:B------:R-:W-:Y:S01]  /*1a60*/  IMAD.X R11, RZ, RZ, R11, P0 ;  /* 0x000000ffff0b7224 */ /* 0x000fe200000e060b */
[----:B------:R-:W-:Y:S01]  /*1a70*/  ISETP.NE.AND P0, PT, R2, -0xf, PT ;  /* 0xfffffff10200780c */ /* 0x000fe20003f05270 */
[----:B------:R0:W-:Y:S02]  /*1a80*/  STL.64 [R13], R36 ;  /* 0x000000240d007387 */ /* 0x0001e40000100a00 */
[----:B------:R-:W-:Y:S02]  /*1a90*/  IMAD.X R11, RZ, RZ, R11, P1 ;  /* 0x000000ffff0b7224 */ /* 0x000fe400008e060b */
[----:B0-----:R-:W-:Y:S02]  /*1aa0*/  IMAD.MOV.U32 R36, RZ, RZ, R12 ;  /* 0x000000ffff247224 */ /* 0x001fe400078e000c */
[----:B------:R-:W-:-:S06]  /*1ab0*/  IMAD.MOV.U32 R37, RZ, RZ, R11 ;  /* 0x000000ffff257224 */ /* 0x000fcc00078e000b */
[----:B------:R-:W-:Y:S05]  /*1ac0*/  @P0 BRA `(.L_x_20) ;  /* 0xfffffffc00840947 */ /* 0x000fea000383ffff */
[----:B------:R-:W-:Y:S05]  /*1ad0*/  BSYNC.RECONVERGENT B3 ;  /* 0x0000000000037941 */ /* 0x000fea0003800200 */
.L_x_19:
[----:B------:R-:W-:-:S07]  /*1ae0*/  IMAD.MOV.U32 R0, RZ, RZ, R4 ;  /* 0x000000ffff007224 */ /* 0x000fce00078e0004 */
.L_x_18:
[----:B------:R-:W-:Y:S05]  /*1af0*/  BSYNC.RECONVERGENT B2 ;  /* 0x0000000000027941 */ /* 0x000fea0003800200 */
.L_x_17:
[C---:B------:R-:W-:Y:S02]  /*1b00*/  LOP3.LUT R2, R31.reuse, 0x7ff, RZ, 0xc0, !PT ;  /* 0x000007ff1f027812 */ /* 0x040fe400078ec0ff */
[----:B------:R-:W-:-:S03]  /*1b10*/  LOP3.LUT P0, R31, R31, 0x3f, RZ, 0xc0, !PT ;  /* 0x0000003f1f1f7812 */ /* 0x000fc6000780c0ff */
[----:B------:R-:W-:-:S05]  /*1b20*/  VIADD R2, R2, 0xfffffc00 ;  /* 0xfffffc0002027836 */ /* 0x000fca0000000000 */
[----:B------:R-:W-:-:S05]  /*1b30*/  SHF.R.U32.HI R3, RZ, 0x6, R2 ;  /* 0x00000006ff037819 */ /* 0x000fca0000011602 */
[----:B------:R-:W-:-:S04]  /*1b40*/  IMAD.IADD R0, R3, 0x1, R0 ;  /* 0x0000000103007824 */ /* 0x000fc800078e0200 */
[----:B------:R-:W-:-:S05]  /*1b50*/  IMAD.U32 R33, R0, 0x8, R1 ;  /* 0x0000000800217824 */ /* 0x000fca00078e0001 */
[----:B------:R0:W-:Y:S04]  /*1b60*/  STL.64 [R33+-0x78], R36 ;  /* 0xffff882421007387 */ /* 0x0001e80000100a00 */
[----:B------:R-:W2:Y:S04]  /*1b70*/  @P0 LDL.64 R8, [R1+0x8] ;  /* 0x0000080001080983 */ /* 0x000ea80000100a00 */
[----:B------:R-:W3:Y:S04]  /*1b80*/  LDL.64 R4, [R1+0x10] ;  /* 0x0000100001047983 */ /* 0x000ee80000100a00 */
[----:B------:R-:W4:Y:S01]  /*1b90*/  LDL.64 R2, [R1+0x18] ;  /* 0x0000180001027983 */ /* 0x000f220000100a00 */
[----:B------:R-:W-:Y:S01]  /*1ba0*/  @P0 LOP3.LUT R0, R31, 0x3f, RZ, 0x3c, !PT ;  /* 0x0000003f1f000812 */ /* 0x000fe200078e3cff */
[----:B------:R-:W-:Y:S01]  /*1bb0*/  BSSY.RECONVERGENT B2, `(.L_x_21) ;  /* 0x0000034000027945 */ /* 0x000fe20003800200 */
[----:B--2---:R-:W-:-:S02]  /*1bc0*/  @P0 SHF.R.U64 R13, R8, 0x1, R9 ;  /* 0x00000001080d0819 */ /* 0x004fc40000001209 */
[----:B------:R-:W-:Y:S02]  /*1bd0*/  @P0 SHF.R.U32.HI R15, RZ, 0x1, R9 ;  /* 0x00000001ff0f0819 */ /* 0x000fe40000011609 */
[--C-:B---3--:R-:W-:Y:S02]  /*1be0*/  @P0 SHF.R.U32.HI R9, RZ, 0x1, R5.reuse ;  /* 0x00000001ff090819 */ /* 0x108fe40000011605 */
[C---:B------:R-:W-:Y:S02]  /*1bf0*/  @P0 SHF.R.U64 R8, R4.reuse, 0x1, R5 ;  /* 0x0000000104080819 */ /* 0x040fe40000001205 */
[CC--:B------:R-:W-:Y:S02]  /*1c00*/  @P0 SHF.L.U32 R11, R4.reuse, R31.reuse, RZ ;  /* 0x0000001f040b0219 */ /* 0x0c0fe400000006ff */
[----:B------:R-:W-:Y:S02]  /*1c10*/  @P0 SHF.R.U64 R12, R13, R0, R15 ;  /* 0x000000000d0c0219 */ /* 0x000fe4000000120f */
[----:B------:R-:W-:-:S02]  /*1c20*/  @P0 SHF.L.U64.HI R10, R4, R31, R5 ;  /* 0x0000001f040a0219 */ /* 0x000fc40000010205 */
[-C--:B------:R-:W-:Y:S02]  /*1c30*/  @P0 SHF.R.U32.HI R15, RZ, R0.reuse, R15 ;  /* 0x00000000ff0f0219 */ /* 0x080fe4000001160f */
[----:B----4-:R-:W-:Y:S02]  /*1c40*/  @P0 SHF.L.U32 R13, R2, R31, RZ ;  /* 0x0000001f020d0219 */ /* 0x010fe400000006ff */
[----:B------:R-:W-:Y:S02]  /*1c50*/  @P0 SHF.R.U64 R8, R8, R0, R9 ;  /* 0x0000000008080219 */ /* 0x000fe40000001209 */
[----:B------:R-:W-:Y:S02]  /*1c60*/  @P0 LOP3.LUT R4, R11, R12, RZ, 0xfc, !PT ;  /* 0x0000000c0b040212 */ /* 0x000fe400078efcff */
[----:B------:R-:W-:Y:S02]  /*1c70*/  @P0 LOP3.LUT R5, R10, R15, RZ, 0xfc, !PT ;  /* 0x0000000f0a050212 */ /* 0x000fe400078efcff */
[----:B------:R-:W-:-:S02]  /*1c80*/  @P0 SHF.L.U64.HI R31, R2, R31, R3 ;  /* 0x0000001f021f0219 */ /* 0x000fc40000010203 */
[----:B------:R-:W-:Y:S01]  /*1c90*/  @P0 LOP3.LUT R2, R13, R8, RZ, 0xfc, !PT ;  /* 0x000000080d020212 */ /* 0x000fe200078efcff */
[C---:B------:R-:W-:Y:S01]  /*1ca0*/  IMAD.SHL.U32 R8, R4.reuse, 0x4, RZ ;  /* 0x0000000404087824 */ /* 0x040fe200078e00ff */
[----:B------:R-:W-:Y:S02]  /*1cb0*/  @P0 SHF.R.U32.HI R0, RZ, R0, R9 ;  /* 0x00000000ff000219 */ /* 0x000fe40000011609 */
[----:B------:R-:W-:Y:S02]  /*1cc0*/  SHF.L.U64.HI R4, R4, 0x2, R5 ;  /* 0x0000000204047819 */ /* 0x000fe40000010205 */
[----:B------:R-:W-:Y:S02]  /*1cd0*/  @P0 LOP3.LUT R3, R31, R0, RZ, 0xfc, !PT ;  /* 0x000000001f030212 */ /* 0x000fe400078efcff */
[----:B------:R-:W-:Y:S02]  /*1ce0*/  SHF.L.W.U32.HI R5, R5, 0x2, R2 ;  /* 0x0000000205057819 */ /* 0x000fe40000010e02 */
[----:B------:R-:W-:-:S02]  /*1cf0*/  IADD3 RZ, P0, PT, RZ, -R8, RZ ;  /* 0x80000008ffff7210 */ /* 0x000fc40007f1e0ff */
[----:B------:R-:W-:Y:S02]  /*1d00*/  LOP3.LUT R9, RZ, R4, RZ, 0x33, !PT ;  /* 0x00000004ff097212 */ /* 0x000fe400078e33ff */
[----:B------:R-:W-:Y:S02]  /*1d10*/  SHF.L.W.U32.HI R2, R2, 0x2, R3 ;  /* 0x0000000202027819 */ /* 0x000fe40000010e03 */
[----:B------:R-:W-:Y:S02]  /*1d20*/  LOP3.LUT R0, RZ, R5, RZ, 0x33, !PT ;  /* 0x00000005ff007212 */ /* 0x000fe400078e33ff */
[----:B------:R-:W-:Y:S02]  /*1d30*/  IADD3.X R9, P0, PT, RZ, R9, RZ, P0, !PT ;  /* 0x00000009ff097210 */ /* 0x000fe4000071e4ff */
[----:B------:R-:W-:Y:S02]  /*1d40*/  LOP3.LUT R10, RZ, R2, RZ, 0x33, !PT ;  /* 0x00000002ff0a7212 */ /* 0x000fe400078e33ff */
[----:B------:R-:W-:-:S02]  /*1d50*/  IADD3.X R0, P1, PT, RZ, R0, RZ, P0, !PT ;  /* 0x00000000ff007210 */ /* 0x000fc4000073e4ff */
[----:B------:R-:W-:-:S03]  /*1d60*/  ISETP.GT.U32.AND P2, PT, R5, -0x1, PT ;  /* 0xffffffff0500780c */ /* 0x000fc60003f44070 */
[----:B------:R-:W-:Y:S01]  /*1d70*/  IMAD.X R11, RZ, RZ, R10, P1 ;  /* 0x000000ffff0b7224 */ /* 0x000fe200008e060a */
[----:B------:R-:W-:-:S04]  /*1d80*/  ISETP.GT.AND.EX P0, PT, R2, -0x1, PT, P2 ;  /* 0xffffffff0200780c */ /* 0x000fc80003f04320 */
[----:B------:R-:W-:Y:S02]  /*1d90*/  SEL R11, R2, R11, P0 ;  /* 0x0000000b020b7207 */ /* 0x000fe40000000000 */
[----:B------:R-:W-:Y:S02]  /*1da0*/  SEL R10, R5, R0, P0 ;  /* 0x00000000050a7207 */ /* 0x000fe40000000000 */
[----:B------:R-:W-:Y:S02]  /*1db0*/  ISETP.NE.U32.AND P1, PT, R11, RZ, PT ;  /* 0x000000ff0b00720c */ /* 0x000fe40003f25070 */
[----:B------:R-:W-:Y:S02]  /*1dc0*/  SEL R13, R4, R9, P0 ;  /* 0x00000009040d7207 */ /* 0x000fe40000000000 */
[----:B------:R-:W-:Y:S01]  /*1dd0*/  SEL R5, R10, R11, !P1 ;  /* 0x0000000b0a057207 */ /* 0x000fe20004800000 */
[----:B------:R-:W-:-:S05]  /*1de0*/  @!P0 IMAD.MOV R8, RZ, RZ, -R8 ;  /* 0x000000ffff088224 */ /* 0x000fca00078e0a08 */
[----:B------:R-:W1:Y:S02]  /*1df0*/  FLO.U32 R5, R5 ;  /* 0x0000000500057300 */ /* 0x000e6400000e0000 */
[C---:B-1----:R-:W-:Y:S02]  /*1e00*/  IADD3 R12, PT, PT, -R5.reuse, 0x1f, RZ ;  /* 0x0000001f050c7810 */ /* 0x042fe40007ffe1ff */
[----:B------:R-:W-:-:S03]  /*1e10*/  IADD3 R0, PT, PT, -R5, 0x3f, RZ ;  /* 0x0000003f05007810 */ /* 0x000fc60007ffe1ff */
[----:B------:R-:W-:-:S05]  /*1e20*/  @P1 IMAD.MOV R0, RZ, RZ, R12 ;  /* 0x000000ffff001224 */ /* 0x000fca00078e020c */
[----:B------:R-:W-:-:S13]  /*1e30*/  ISETP.NE.AND P1, PT, R0, RZ, PT ;  /* 0x000000ff0000720c */ /* 0x000fda0003f25270 */
[----:B0-----:R-:W-:Y:S05]  /*1e40*/  @!P1 BRA `(.L_x_22) ;  /* 0x0000000000289947 */ /* 0x001fea0003800000 */
[--C-:B------:R-:W-:Y:S02]  /*1e50*/  SHF.R.U64 R8, R8, 0x1, R13.reuse ;  /* 0x0000000108087819 */ /* 0x100fe4000000120d */
[C---:B------:R-:W-:Y:S02]  /*1e60*/  LOP3.LUT R9, R0.reuse, 0x3f, RZ, 0xc0, !PT ;  /* 0x0000003f00097812 */ /* 0x040fe400078ec0ff */
[----:B------:R-:W-:Y:S02]  /*1e70*/  SHF.R.U32.HI R5, RZ, 0x1, R13 ;  /* 0x00000001ff057819 */ /* 0x000fe4000001160d */
[----:B------:R-:W-:Y:S02]  /*1e80*/  LOP3.LUT R4, R0, 0x3f, RZ, 0xc, !PT ;  /* 0x0000003f00047812 */ /* 0x000fe400078e0cff */
[----:B------:R-:W-:Y:S02]  /*1e90*/  SHF.L.U64.HI R11, R10, R9, R11 ;  /* 0x000000090a0b7219 */ /* 0x000fe4000001020b */
[----:B------:R-:W-:-:S02]  /*1ea0*/  SHF.R.U64 R8, R8, R4, R5 ;  /* 0x0000000408087219 */ /* 0x000fc40000001205 */
[----:B------:R-:W-:Y:S02]  /*1eb0*/  SHF.L.U32 R9, R10, R9, RZ ;  /* 0x000000090a097219 */ /* 0x000fe400000006ff */
[----:B------:R-:W-:Y:S02]  /*1ec0*/  SHF.R.U32.HI R4, RZ, R4, R5 ;  /* 0x00000004ff047219 */ /* 0x000fe40000011605 */
[----:B------:R-:W-:Y:S02]  /*1ed0*/  LOP3.LUT R10, R9, R8, RZ, 0xfc, !PT ;  /* 0x00000008090a7212 */ /* 0x000fe400078efcff */
[----:B------:R-:W-:-:S07]  /*1ee0*/  LOP3.LUT R11, R11, R4, RZ, 0xfc, !PT ;  /* 0x000000040b0b7212 */ /* 0x000fce00078efcff */
.L_x_22:
[----:B------:R-:W-:Y:S05]  /*1ef0*/  BSYNC.RECONVERGENT B2 ;  /* 0x0000000000027941 */ /* 0x000fea0003800200 */
.L_x_21:
[----:B------:R-:W-:-:S04]  /*1f00*/  IMAD.WIDE.U32 R4, R10, 0x2168c235, RZ ;  /* 0x2168c2350a047825 */ /* 0x000fc800078e00ff */
[----:B------:R-:W-:Y:S01]  /*1f10*/  IMAD.MOV.U32 R8, RZ, RZ, R5 ;  /* 0x000000ffff087224 */ /* 0x000fe200078e0005 */
[----:B------:R-:W-:Y:S01]  /*1f20*/  IADD3 RZ, P1, PT, R4, R4, RZ ;  /* 0x0000000404ff7210 */ /* 0x000fe20007f3e0ff */
[----:B------:R-:W-:Y:S02]  /*1f30*/  IMAD.MOV.U32 R9, RZ, RZ, RZ ;  /* 0x000000ffff097224 */ /* 0x000fe400078e00ff */
[----:B------:R-:W-:-:S04]  /*1f40*/  IMAD.HI.U32 R5, R11, -0x36f0255e, RZ ;  /* 0xc90fdaa20b057827 */ /* 0x000fc800078e00ff */
[----:B------:R-:W-:-:S04]  /*1f50*/  IMAD.WIDE.U32 R8, R10, -0x36f0255e, R8 ;  /* 0xc90fdaa20a087825 */ /* 0x000fc800078e0008 */
[----:B------:R-:W-:-:S04]  /*1f60*/  IMAD.WIDE.U32 R8, P2, R11, 0x2168c235, R8 ;  /* 0x2168c2350b087825 */ /* 0x000fc80007840008 */
[----:B------:R-:W-:Y:S01]  /*1f70*/  IMAD R11, R11, -0x36f0255e, RZ ;  /* 0xc90fdaa20b0b7824 */ /* 0x000fe200078e02ff */
[----:B------:R-:W-:Y:S01]  /*1f80*/  IADD3.X RZ, P1, PT, R8, R8, RZ, P1, !PT ;  /* 0x0000000808ff7210 */ /* 0x000fe20000f3e4ff */
[----:B------:R-:W-:-:S03]  /*1f90*/  IMAD.X R5, RZ, RZ, R5, P2 ;  /* 0x000000ffff057224 */ /* 0x000fc600010e0605 */
[----:B------:R-:W-:-:S04]  /*1fa0*/  IADD3 R4, P2, PT, R11, R9, RZ ;  /* 0x000000090b047210 */ /* 0x000fc80007f5e0ff */
[C---:B------:R-:W-:Y:S01]  /*1fb0*/  ISETP.GT.U32.AND P3, PT, R4.reuse, RZ, PT ;  /* 0x000000ff0400720c */ /* 0x040fe20003f64070 */
[----:B------:R-:W-:Y:S01]  /*1fc0*/  IMAD.X R5, RZ, RZ, R5, P2 ;  /* 0x000000ffff057224 */ /* 0x000fe200010e0605 */
[----:B------:R-:W-:-:S04]  /*1fd0*/  IADD3.X R9, P2, PT, R4, R4, RZ, P1, !PT ;  /* 0x0000000404097210 */ /* 0x000fc80000f5e4ff */
[C---:B------:R-:W-:Y:S01]  /*1fe0*/  ISETP.GT.AND.EX P1, PT, R5.reuse, RZ, PT, P3 ;  /* 0x000000ff0500720c */ /* 0x040fe20003f24330 */
[----:B------:R-:W-:-:S03]  /*1ff0*/  IMAD.X R8, R5, 0x1, R5, P2 ;  /* 0x0000000105087824 */ /* 0x000fc600010e0605 */
[----:B------:R-:W-:Y:S02]  /*2000*/  SEL R9, R9, R4, P1 ;  /* 0x0000000409097207 */ /* 0x000fe40000800000 */
[----:B------:R-:W-:Y:S02]  /*2010*/  SEL R5, R8, R5, P1 ;  /* 0x0000000508057207 */ /* 0x000fe40000800000 */
[----:B------:R-:W-:Y:S02]  /*2020*/  IADD3 R10, P2, PT, R9, 0x1, RZ ;  /* 0x00000001090a7810 */ /* 0x000fe40007f5e0ff */
[----:B------:R-:W-:Y:S02]  /*2030*/  SEL R9, RZ, 0xffffffff, !P1 ;  /* 0xffffffffff097807 */ /* 0x000fe40004800000 */
[----:B------:R-:W-:Y:S01]  /*2040*/  LOP3.LUT P1, R11, R30, 0x80000000, RZ, 0xc0, !PT ;  /* 0x800000001e0b7812 */ /* 0x000fe2000782c0ff */
[----:B------:R-:W-:Y:S02]  /*2050*/  IMAD.X R5, RZ, RZ, R5, P2 ;  /* 0x000000ffff057224 */ /* 0x000fe400010e0605 */
[----:B------:R-:W-:Y:S01]  /*2060*/  IMAD.IADD R0, R9, 0x1, -R0 ;  /* 0x0000000109007824 */ /* 0x000fe200078e0a00 */
[----:B------:R-:W-:-:S02]  /*2070*/  SHF.R.U32.HI R9, RZ, 0x1e, R3 ;  /* 0x0000001eff097819 */ /* 0x000fc40000011603 */
[----:B------:R-:W-:Y:S01]  /*2080*/  SHF.R.U64 R10, R10, 0xa, R5 ;  /* 0x0000000a0a0a7819 */ /* 0x000fe20000001205 */
[----:B------:R-:W-:Y:S01]  /*2090*/  IMAD.SHL.U32 R0, R0, 0x100000, RZ ;  /* 0x0010000000007824 */ /* 0x000fe200078e00ff */
[----:B------:R-:W-:Y:S02]  /*20a0*/  LEA.HI R2, R2, R9, RZ, 0x1 ;  /* 0x0000000902027211 */ /* 0x000fe400078f08ff */
[----:B------:R-:W-:Y:S02]  /*20b0*/  IADD3 R10, P2, PT, R10, 0x1, RZ ;  /* 0x000000010a0a7810 */ /* 0x000fe40007f5e0ff */
[----:B------:R-:W-:Y:S01]  /*20c0*/  @!P0 LOP3.LUT R11, R11, 0x80000000, RZ, 0x3c, !PT ;  /* 0x800000000b0b8812 */ /* 0x000fe200078e3cff */
[----:B------:R-:W-:Y:S01]  /*20d0*/  @P1 IMAD.MOV R2, RZ, RZ, -R2 ;  /* 0x000000ffff021224 */ /* 0x000fe200078e0a02 */
[----:B------:R-:W-:-:S04]  /*20e0*/  LEA.HI.X R5, R5, RZ, RZ, 0x16, P2 ;  /* 0x000000ff05057211 */ /* 0x000fc800010fb4ff */
[--C-:B------:R-:W-:Y:S02]  /*20f0*/  SHF.R.U64 R10, R10, 0x1, R5.reuse ;  /* 0x000000010a0a7819 */ /* 0x100fe40000001205 */
[----:B------:R-:W-:Y:S02]  /*2100*/  SHF.R.U32.HI R3, RZ, 0x1, R5 ;  /* 0x00000001ff037819 */ /* 0x000fe40000011605 */
[----:B------:R-:W-:-:S04]  /*2110*/  IADD3 R10, P2, P3, RZ, RZ, R10 ;  /* 0x000000ffff0a7210 */ /* 0x000fc80007b5e00a */
[----:B------:R-:W-:-:S04]  /*2120*/  IADD3.X R0, PT, PT, R0, 0x3fe00000, R3, P2, P3 ;  /* 0x3fe0000000007810 */ /* 0x000fc800017e6403 */
[----:B------:R-:W-:-:S07]  /*2130*/  LOP3.LUT R11, R0, R11, RZ, 0xfc, !PT ;  /* 0x0000000b000b7212 */ /* 0x000fce00078efcff */
.L_x_16:
[----:B------:R-:W-:Y:S02]  /*2140*/  IMAD.MOV.U32 R15, RZ, RZ, 0x0 ;  /* 0x00000000ff0f7424 */ /* 0x000fe400078e00ff */
[----:B------:R-:W-:Y:S02]  /*2150*/  IMAD.MOV.U32 R0, RZ, RZ, R2 ;  /* 0x000000ffff007224 */ /* 0x000fe400078e0002 */
[----:B------:R-:W-:Y:S05]  /*2160*/  RET.REL.NODEC R14 `(_Z8simulateP17curandStateXORWOWPdS1_S1_) ;  /* 0xffffffdc0ea47950 */ /* 0x000fea0003c3ffff */
.L_x_23:
[----:B------:R-:W-:-:S00]  /*2170*/  BRA `(.L_x_23) ;  /* 0xfffffffc00fc7947 */ /* 0x000fc0000383ffff */
[----:B------:R-:W-:-:S00]  /*2180*/  NOP ;  /* 0x0000000000007918 */ /* 0x000fc00000000000 */
[----:B------:R-:W-:-:S00]  /*2190*/  NOP ;  /* 0x0000000000007918 */ /* 0x000fc00000000000 */
[----:B------:R-:W-:-:S00]  /*21a0*/  NOP ;  /* 0x0000000000007918 */ /* 0x000fc00000000000 */
[----:B------:R-:W-:-:S00]  /*21b0*/  NOP ;  /* 0x0000000000007918 */ /* 0x000fc00000000000 */
[----:B------:R-:W-:-:S00]  /*21c0*/  NOP ;  /* 0x0000000000007918 */ /* 0x000fc00000000000 */
[----:B------:R-:W-:-:S00]  /*21d0*/  NOP ;  /* 0x0000000000007918 */ /* 0x000fc00000000000 */
[----:B------:R-:W-:-:S00]  /*21e0*/  NOP ;  /* 0x0000000000007918 */ /* 0x000fc00000000000 */
[----:B------:R-:W-:-:S00]  /*21f0*/  NOP ;  /* 0x0000000000007918 */ /* 0x000fc00000000000 */
.L_x_34:


//--------------------- .text._Z4initjP17curandStateXORWOW --------------------------
	.section	.text._Z4initjP17curandStateXORWOW,"ax",@progbits
	.align	128
        .global         _Z4initjP17curandStateXORWOW
        .type           _Z4initjP17curandStateXORWOW,@function
        .size           _Z4initjP17curandStateXORWOW,(.L_x_36 - _Z4initjP17curandStateXORWOW)
        .other          _Z4initjP17curandStateXORWOW,@"STO_CUDA_ENTRY STV_DEFAULT"
_Z4initjP17curandStateXORWOW:
.text._Z4initjP17curandStateXORWOW:
[----:B------:R-:W-:Y:S01]  /*0000*/  LDC R1, c[0x0][0x37c] ;  /* 0x0000df00ff017b82 */ /* 0x000fe20000000800 */
[----:B------:R-:W0:Y:S07]  /*0010*/  S2R R13, SR_TID.X ;  /* 0x00000000000d7919 */ /* 0x000e2e0000002100 */
[----:B------:R-:W0:Y:S08]  /*0020*/  S2UR UR4, SR_CTAID.X ;  /* 0x00000000000479c3 */ /* 0x000e300000002500 */
[----:B------:R-:W0:Y:S02]  /*0030*/  LDC R0, c[0x0][0x360] ;  /* 0x0000d800ff007b82 */ /* 0x000e240000000800 */
[----:B0-----:R-:W-:-:S05]  /*0040*/  IMAD R13, R0, UR4, R13 ;  /* 0x00000004000d7c24 */ /* 0x001fca000f8e020d */
[----:B------:R-:W-:-:S13]  /*0050*/  ISETP.GT.AND P0, PT, R13, 0xf423f, PT ;  /* 0x000f423f0d00780c */ /* 0x000fda0003f04270 */
[----:B------:R-:W-:Y:S05]  /*0060*/  @P0 EXIT ;  /* 0x000000000000094d */ /* 0x000fea0003800000 */
[----:B------:R-:W0:Y:S01]  /*0070*/  LDC R0, c[0x0][0x380] ;  /* 0x0000e000ff007b82 */ /* 0x000e220000000800 */
[----:B------:R-:W1:Y:S01]  /*0080*/  LDCU.64 UR4, c[0x0][0x358] ;  /* 0x00006b00ff0477ac */ /* 0x000e620008000a00 */
[----:B------:R-:W-:Y:S01]  /*0090*/  IMAD.MOV.U32 R5, RZ, RZ, -0x75bd8fc ;  /* 0xf8a42704ff057424 */ /* 0x000fe200078e00ff */
[----:B------:R-:W-:Y:S01]  /*00a0*/  ISETP.NE.AND P0, PT, R13, RZ, PT ;  /* 0x000000ff0d00720c */ /* 0x000fe20003f05270 */
[----:B------:R-:W-:Y:S01]  /*00b0*/  IMAD.MOV.U32 R8, RZ, RZ, -0x23270784 ;  /* 0xdcd8f87cff087424 */ /* 0x000fe200078e00ff */
[----:B------:R-:W-:Y:S03]  /*00c0*/  BSSY.RECONVERGENT B0, `(.L_x_24) ;  /* 0x00000dd000007945 */ /* 0x000fe60003800200 */
[----:B------:R-:W2:Y:S01]  /*00d0*/  LDC.64 R6, c[0x0][0x388] ;  /* 0x0000e200ff067b82 */ /* 0x000ea20000000a00 */
[----:B0-----:R-:W-:-:S05]  /*00e0*/  LOP3.LUT R0, R0, 0xaad26b49, RZ, 0x3c, !PT ;  /* 0xaad26b4900007812 */ /* 0x001fca00078e3cff */
[----:B------:R-:W-:Y:S02]  /*00f0*/  IMAD R0, R0, 0x4182bed5, RZ ;  /* 0x4182bed500007824 */ /* 0x000fe400078e02ff */
[----:B--2---:R-:W-:-:S03]  /*0100*/  IMAD.WIDE R6, R13, 0x30, R6 ;  /* 0x000000300d067825 */ /* 0x004fc600078e0206 */
[C---:B------:R-:W-:Y:S01]  /*0110*/  LOP3.LUT R4, R0.reuse, 0x159a55e5, RZ, 0x3c, !PT ;  /* 0x159a55e500047812 */ /* 0x040fe200078e3cff */
[C---:B------:R-:W-:Y:S02]  /*0120*/  VIADD R2, R0.reuse, 0xd9f6dc18 ;  /* 0xd9f6dc1800027836 */ /* 0x040fe40000000000 */
[C---:B------:R-:W-:Y:S02]  /*0130*/  VIADD R3, R0.reuse, 0x75bcd15 ;  /* 0x075bcd1500037836 */ /* 0x040fe40000000000 */
[----:B-1----:R0:W-:Y:S01]  /*0140*/  STG.E.64 desc[UR4][R6.64+0x8], R4 ;  /* 0x0000080406007986 */ /* 0x0021e2000c101b04 */
[----:B------:R-:W-:-:S03]  /*0150*/  VIADD R9, R0, 0x583f19 ;  /* 0x00583f1900097836 */ /* 0x000fc60000000000 */
[----:B------:R0:W-:Y:S04]  /*0160*/  STG.E.64 desc[UR4][R6.64], R2 ;  /* 0x0000000206007986 */ /* 0x0001e8000c101b04 */
[----:B------:R0:W-:Y:S01]  /*0170*/  STG.E.64 desc[UR4][R6.64+0x10], R8 ;  /* 0x0000100806007986 */ /* 0x0001e2000c101b04 */
[----:B------:R-:W-:Y:S05]  /*0180*/  @!P0 BRA `(.L_x_25) ;  /* 0x0000000c00408947 */ /* 0x000fea0003800000 */
[----:B------:R-:W-:Y:S01]  /*0190*/  SHF.R.S32.HI R0, RZ, 0x1f, R13 ;  /* 0x0000001fff007819 */ /* 0x000fe2000001140d */
[----:B------:R-:W-:-:S07]  /*01a0*/  IMAD.MOV.U32 R12, RZ, RZ, RZ ;  /* 0x000000ffff0c7224 */ /* 0x000fce00078e00ff */
.L_x_31:
[----:B0-----:R-:W-:Y:S01]  /*01b0*/  LOP3.LUT R2, R13, 0x3, RZ, 0xc0, !PT ;  /* 0x000000030d027812 */ /* 0x001fe200078ec0ff */
[----:B------:R-:W-:Y:S03]  /*01c0*/  BSSY.RECONVERGENT B1, `(.L_x_26) ;  /* 0x00000c6000017945 */ /* 0x000fe60003800200 */
[----:B------:R-:W-:-:S04]  /*01d0*/  ISETP.NE.U32.AND P0, PT, R2, RZ, PT ;  /* 0x000000ff0200720c */ /* 0x000fc80003f05070 */
[----:B------:R-:W-:-:S13]  /*01e0*/  ISETP.NE.AND.EX P0, PT, RZ, RZ, PT, P0 ;  /* 0x000000ffff00720c */ /* 0x000fda0003f05300 */
[----:B------:R-:W-:Y:S05]  /*01f0*/  @!P0 BRA `(.L_x_27) ;  /* 0x0000000c00088947 */ /* 0x000fea0003800000 */
[----:B------:R-:W0:Y:S01]  /*0200*/  LDC.64 R8, c[0x4][RZ] ;  /* 0x01000000ff087b82 */ /* 0x000e220000000a00 */
[----:B------:R-:W-:Y:S02]  /*0210*/  IMAD.MOV.U32 R14, RZ, RZ, RZ ;  /* 0x000000ffff0e7224 */ /* 0x000fe400078e00ff */
[----:B0-----:R-:W-:-:S07]  /*0220*/  IMAD.WIDE.U32 R8, R12, 0xc80, R8 ;  /* 0x00000c800c087825 */ /* 0x001fce00078e0008 */
.L_x_30:
[----:B0-----:R-:W-:Y:S01]  /*0230*/  IMAD.MOV.U32 R15, RZ, RZ, RZ ;  /* 0x000000ffff0f7224 */ /* 0x001fe200078e00ff */
[----:B------:R-:W-:Y:S01]  /*0240*/  CS2R R2, SRZ ;  /* 0x0000000000027805 */ /* 0x000fe2000001ff00 */
[----:B------:R-:W-:Y:S01]  /*0250*/  IMAD.MOV.U32 R17, RZ, RZ, RZ ;  /* 0x000000ffff117224 */ /* 0x000fe200078e00ff */
[----:B------:R-:W-:-:S07]  /*0260*/  CS2R R4, SRZ ;  /* 0x0000000000047805 */ /* 0x000fce000001ff00 */
.L_x_29:
[----:B------:R-:W-:-:S05]  /*0270*/  IMAD.WIDE.U32 R10, R17, 0x4, R6 ;  /* 0x00000004110a7825 */ /* 0x000fca00078e0006 */
[----:B------:R0:W5:Y:S01]  /*0280*/  LDG.E R16, desc[UR4][R10.64+0x4] ;  /* 0x000004040a107981 */ /* 0x000162000c1e1900 */
[----:B------:R-:W-:-:S07]  /*0290*/  IMAD.MOV.U32 R19, RZ, RZ, RZ ;  /* 0x000000ffff137224 */ /* 0x000fce00078e00ff */
.L_x_28:
[----:B-----5:R-:W-:Y:S01]  /*02a0*/  SHF.R.U32.HI R24, RZ, R19, R16 ;  /* 0x00000013ff187219 */ /* 0x020fe20000011610 */
[----:B0-----:R-:W-:-:S03]  /*02b0*/  IMAD.SHL.U32 R10, R17, 0x20, RZ ;  /* 0x00000020110a7824 */ /* 0x001fc600078e00ff */
[----:B------:R-:W-:Y:S01]  /*02c0*/  LOP3.LUT R11, R24, 0x1, RZ, 0xc0, !PT ;  /* 0x00000001180b7812 */ /* 0x000fe200078ec0ff */
[----:B------:R-:W-:-:S03]  /*02d0*/  IMAD.IADD R10, R10, 0x1, R19 ;  /* 0x000000010a0a7824 */ /* 0x000fc600078e0213 */
[----:B------:R-:W-:Y:S01]  /*02e0*/  ISETP.NE.U32.AND P0, PT, R11, 0x1, PT ;  /* 0x000000010b00780c */ /* 0x000fe20003f05070 */
[----:B------:R-:W-:-:S03]  /*02f0*/  IMAD R11, R10, 0x5, RZ ;  /* 0x000000050a0b7824 */ /* 0x000fc600078e02ff */
[----:B------:R-:W-:Y:S01]  /*0300*/  R2P PR, R24, 0x7e ;  /* 0x0000007e18007804 */ /* 0x000fe20000000000 */
[----:B------:R-:W-:-:S08]  /*0310*/  IMAD.WIDE.U32 R10, R11, 0x4, R8 ;  /* 0x000000040b0a7825 */ /* 0x000fd000078e0008 */
[----:B------:R-:W2:Y:S04]  /*0320*/  @!P0 LDG.E R18, desc[UR4][R10.64] ;  /* 0x000000040a128981 */ /* 0x000ea8000c1e1900 */
[----:B------:R-:W3:Y:S04]  /*0330*/  @!P0 LDG.E R20, desc[UR4][R10.64+0x10] ;  /* 0x000010040a148981 */ /* 0x000ee8000c1e1900 */
[----:B------:R-:W4:Y:S04]  /*0340*/  @P1 LDG.E R22, desc[UR4][R10.64+0x14] ;  /* 0x000014040a161981 */ /* 0x000f28000c1e1900 */
[----:B------:R-:W4:Y:S04]  /*0350*/  @P2 LDG.E R26, desc[UR4][R10.64+0x28] ;  /* 0x000028040a1a2981 */ /* 0x000f28000c1e1900 */
[----:B------:R-:W4:Y:S04]  /*0360*/  @!P0 LDG.E R21, desc[UR4][R10.64+0x4] ;  /* 0x000004040a158981 */ /* 0x000f28000c1e1900 */
[----:B------:R-:W4:Y:S04]  /*0370*/  @!P0 LDG.E R23, desc[UR4][R10.64+0xc] ;  /* 0x00000c040a178981 */ /* 0x000f28000c1e1900 */
[----:B------:R-:W4:Y:S04]  /*0380*/  @P1 LDG.E R25, desc[UR4][R10.64+0x18] ;  /* 0x000018040a191981 */ /* 0x000f28000c1e1900 */
[----:B------:R-:W4:Y:S04]  /*0390*/  @P3 LDG.E R28, desc[UR4][R10.64+0x3c] ;  /* 0x00003c040a1c3981 */ /* 0x000f28000c1e1900 */
[----:B------:R-:W4:Y:S01]  /*03a0*/  @P6 LDG.E R27, desc[UR4][R10.64+0x7c] ;  /* 0x00007c040a1b6981 */ /* 0x000f22000c1e1900 */
[----:B--2---:R-:W-:-:S03]  /*03b0*/  @!P0 LOP3.LUT R15, R15, R18, RZ, 0x3c, !PT ;  /* 0x000000120f0f8212 */ /* 0x004fc600078e3cff */
[----:B------:R-:W2:Y:S01]  /*03c0*/  @!P0 LDG.E R18, desc[UR4][R10.64+0x8] ;  /* 0x000008040a128981 */ /* 0x000ea2000c1e1900 */
[----:B---3--:R-:W-:-:S03]  /*03d0*/  @!P0 LOP3.LUT R3, R3, R20, RZ, 0x3c, !PT ;  /* 0x0000001403038212 */ /* 0x008fc600078e3cff */
[----:B------:R-:W3:Y:S01]  /*03e0*/  @P1 LDG.E R20, desc[UR4][R10.64+0x24] ;  /* 0x000024040a141981 */ /* 0x000ee2000c1e1900 */
[----:B----4-:R-:W-:-:S03]  /*03f0*/  @P1 LOP3.LUT R15, R15, R22, RZ, 0x3c, !PT ;  /* 0x000000160f0f1212 */ /* 0x010fc600078e3cff */
[----:B------:R-:W4:Y:S01]  /*0400*/  @P2 LDG.E R22, desc[UR4][R10.64+0x38] ;  /* 0x000038040a162981 */ /* 0x000f22000c1e1900 */
[----:B------:R-:W-:-:S03]  /*0410*/  @P2 LOP3.LUT R15, R15, R26, RZ, 0x3c, !PT ;  /* 0x0000001a0f0f2212 */ /* 0x000fc600078e3cff */
[----:B------:R-:W4:Y:S01]  /*0420*/  @P4 LDG.E R26, desc[UR4][R10.64+0x50] ;  /* 0x000050040a1a4981 */ /* 0x000f22000c1e1900 */
[----:B------:R-:W-:-:S03]  /*0430*/  @!P0 LOP3.LUT R4, R4, R21, RZ, 0x3c, !PT ;  /* 0x0000001504048212 */ /* 0x000fc600078e3cff */
[----:B------:R-:W4:Y:S01]  /*0440*/  @P1 LDG.E R21, desc[UR4][R10.64+0x20] ;  /* 0x000020040a151981 */ /* 0x000f22000c1e1900 */
[----:B------:R-:W-:-:S03]  /*0450*/  @!P0 LOP3.LUT R2, R2, R23, RZ, 0x3c, !PT ;  /* 0x0000001702028212 */ /* 0x000fc600078e3cff */
[----:B------:R-:W4:Y:S01]  /*0460*/  @P2 LDG.E R23, desc[UR4][R10.64+0x2c] ;  /* 0x00002c040a172981 */ /* 0x000f22000c1e1900 */
[----:B------:R-:W-:-:S03]  /*0470*/  @P1 LOP3.LUT R4, R4, R25, RZ, 0x3c, !PT ;  /* 0x0000001904041212 */ /* 0x000fc600078e3cff */
[----:B------:R-:W4:Y:S01]  /*0480*/  @P2 LDG.E R25, desc[UR4][R10.64+0x34] ;  /* 0x000034040a192981 */ /* 0x000f22000c1e1900 */
[----:B--2---:R-:W-:-:S03]  /*0490*/  @!P0 LOP3.LUT R5, R5, R18, RZ, 0x3c, !PT ;  /* 0x0000001205058212 */ /* 0x004fc600078e3cff */
[----:B------:R-:W2:Y:S01]  /*04a0*/  @P1 LDG.E R18, desc[UR4][R10.64+0x1c] ;  /* 0x00001c040a121981 */ /* 0x000ea2000c1e1900 */
[----:B---3--:R-:W-:-:S03]  /*04b0*/  @P1 LOP3.LUT R3, R3, R20, RZ, 0x3c, !PT ;  /* 0x0000001403031212 */ /* 0x008fc600078e3cff */
[----:B------:R-:W3:Y:S01]  /*04c0*/  @P2 LDG.E R20, desc[UR4][R10.64+0x30] ;  /* 0x000030040a142981 */ /* 0x000ee2000c1e1900 */
[----:B----4-:R-:W-:-:S03]  /*04d0*/  @P2 LOP3.LUT R3, R3, R22, RZ, 0x3c, !PT ;  /* 0x0000001603032212 */ /* 0x010fc600078e3cff */
[----:B------:R-:W4:Y:S01]  /*04e0*/  @P3 LDG.E R22, desc[UR4][R10.64+0x4c] ;  /* 0x00004c040a163981 */ /* 0x000f22000c1e1900 */
[----:B------:R-:W-:-:S04]  /*04f0*/  @P3 LOP3.LUT R15, R15, R28, RZ, 0x3c, !PT ;  /* 0x0000001c0f0f3212 */ /* 0x000fc800078e3cff */
[----:B------:R-:W-:Y:S02]  /*0500*/  @P4 LOP3.LUT R15, R15, R26, RZ, 0x3c, !PT ;  /* 0x0000001a0f0f4212 */ /* 0x000fe400078e3cff */
[----:B------:R-:W-:Y:S01]  /*0510*/  @P1 LOP3.LUT R2, R2, R21, RZ, 0x3c, !PT ;  /* 0x0000001502021212 */ /* 0x000fe200078e3cff */
[----:B------:R-:W4:Y:S04]  /*0520*/  @P5 LDG.E R26, desc[UR4][R10.64+0x64] ;  /* 0x000064040a1a5981 */ /* 0x000f28000c1e1900 */
[----:B------:R-:W4:Y:S01]  /*0530*/  @P3 LDG.E R21, desc[UR4][R10.64+0x40] ;  /* 0x000040040a153981 */ /* 0x000f22000c1e1900 */
[----:B------:R-:W-:Y:S02]  /*0540*/  @P2 LOP3.LUT R4, R4, R23, RZ, 0x3c, !PT ;  /* 0x0000001704042212 */ /* 0x000fe400078e3cff */
[----:B------:R-:W-:Y:S01]  /*0550*/  @P2 LOP3.LUT R2, R2, R25, RZ, 0x3c, !PT ;  /* 0x0000001902022212 */ /* 0x000fe200078e3cff */
[----:B------:R-:W4:Y:S04]  /*0560*/  @P3 LDG.E R23, desc[UR4][R10.64+0x48] ;  /* 0x000048040a173981 */ /* 0x000f28000c1e1900 */
[----:B------:R-:W4:Y:S01]  /*0570*/  @P4 LDG.E R25, desc[UR4][R10.64+0x54] ;  /* 0x000054040a194981 */ /* 0x000f22000c1e1900 */
[----:B--2---:R-:W-:-:S03]  /*0580*/  @P1 LOP3.LUT R5, R5, R18, RZ, 0x3c, !PT ;  /* 0x0000001205051212 */ /* 0x004fc600078e3cff */
[----:B------:R-:W2:Y:S01]  /*0590*/  @P3 LDG.E R18, desc[UR4][R10.64+0x44] ;  /* 0x000044040a123981 */ /* 0x000ea2000c1e1900 */
[----:B---3--:R-:W-:-:S03]  /*05a0*/  @P2 LOP3.LUT R5, R5, R20, RZ, 0x3c, !PT ;  /* 0x0000001405052212 */ /* 0x008fc600078e3cff */
[----:B------:R-:W3:Y:S01]  /*05b0*/  @P4 LDG.E R20, desc[UR4][R10.64+0x58] ;  /* 0x000058040a144981 */ /* 0x000ee2000c1e1900 */
[----:B----4-:R-:W-:-:S03]  /*05c0*/  @P3 LOP3.LUT R3, R3, R22, RZ, 0x3c, !PT ;  /* 0x0000001603033212 */ /* 0x010fc600078e3cff */
[----:B------:R-:W4:Y:S01]  /*05d0*/  @P4 LDG.E R22, desc[UR4][R10.64+0x60] ;  /* 0x000060040a164981 */ /* 0x000f22000c1e1900 */
[----:B------:R-:W-:Y:S02]  /*05e0*/  LOP3.LUT P0, RZ, R24, 0x80, RZ, 0xc0, !PT ;  /* 0x0000008018ff7812 */ /* 0x000fe4000780c0ff */
[----:B------:R-:W-:Y:S02]  /*05f0*/  @P5 LOP3.LUT R15, R15, R26, RZ, 0x3c, !PT ;  /* 0x0000001a0f0f5212 */ /* 0x000fe400078e3cff */
[----:B------:R-:W4:Y:S01]  /*0600*/  @P6 LDG.E R26, desc[UR4][R10.64+0x78] ;  /* 0x000078040a1a6981 */ /* 0x000f22000c1e1900 */
[----:B------:R-:W-:-:S03]  /*0610*/  @P3 LOP3.LUT R4, R4, R21, RZ, 0x3c, !PT ;  /* 0x0000001504043212 */ /* 0x000fc600078e3cff */
[----:B------:R-:W4:Y:S01]  /*0620*/  @P4 LDG.E R21, desc[UR4][R10.64+0x5c] ;  /* 0x00005c040a154981 */ /* 0x000f22000c1e1900 */
[----:B------:R-:W-:-:S03]  /*0630*/  @P3 LOP3.LUT R2, R2, R23, RZ, 0x3c, !PT ;  /* 0x0000001702023212 */ /* 0x000fc600078e3cff */
[----:B------:R-:W4:Y:S01]  /*0640*/  @P5 LDG.E R23, desc[UR4][R10.64+0x68] ;  /* 0x000068040a175981 */ /* 0x000f22000c1e1900 */
[----:B------:R-:W-:-:S03]  /*0650*/  @P4 LOP3.LUT R4, R4, R25, RZ, 0x3c, !PT ;  /* 0x0000001904044212 */ /* 0x000fc600078e3cff */
[----:B------:R-:W4:Y:S01]  /*0660*/  @P5 LDG.E R25, desc[UR4][R10.64+0x70] ;  /* 0x000070040a195981 */ /* 0x000f22000c1e1900 */
[----:B--2---:R-:W-:-:S03]  /*0670*/  @P3 LOP3.LUT R5, R5, R18, RZ, 0x3c, !PT ;  /* 0x0000001205053212 */ /* 0x004fc600078e3cff */
[----:B------:R-:W2:Y:S01]  /*0680*/  @P5 LDG.E R18, desc[UR4][R10.64+0x6c] ;  /* 0x00006c040a125981 */ /* 0x000ea2000c1e1900 */
[----:B---3--:R-:W-:-:S03]  /*0690*/  @P4 LOP3.LUT R5, R5, R20, RZ, 0x3c, !PT ;  /* 0x0000001405054212 */ /* 0x008fc600078e3cff */
[----:B------:R-:W3:Y:S01]  /*06a0*/  @P5 LDG.E R20, desc[UR4][R10.64+0x74] ;  /* 0x000074040a145981 */ /* 0x000ee2000c1e1900 */
[----:B----4-:R-:W-:-:S03]  /*06b0*/  @P4 LOP3.LUT R3, R3, R22, RZ, 0x3c, !PT ;  /* 0x0000001603034212 */ /* 0x010fc600078e3cff */
[----:B------:R-:W4:Y:S01]  /*06c0*/  @P0 LDG.E R22, desc[UR4][R10.64+0x8c] ;  /* 0x00008c040a160981 */ /* 0x000f22000c1e1900 */
[----:B------:R-:W-:-:S03]  /*06d0*/  @P6 LOP3.LUT R15, R15, R26, RZ, 0x3c, !PT ;  /* 0x0000001a0f0f6212 */ /* 0x000fc600078e3cff */
        /* <DEDUP_REMOVED lines=13> */
[----:B------:R-:W-:Y:S02]  /*07b0*/  @P6 LOP3.LUT R4, R4, R27, RZ, 0x3c, !PT ;  /* 0x0000001b04046212 */ /* 0x000fe400078e3cff */
[----:B------:R-:W-:Y:S02]  /*07c0*/  @P6 LOP3.LUT R2, R2, R21, RZ, 0x3c, !PT ;  /* 0x0000001502026212 */ /* 0x000fe400078e3cff */
[----:B------:R-:W-:Y:S02]  /*07d0*/  @P0 LOP3.LUT R4, R4, R23, RZ, 0x3c, !PT ;  /* 0x0000001704040212 */ /* 0x000fe400078e3cff */
[----:B------:R-:W-:Y:S02]  /*07e0*/  @P0 LOP3.LUT R2, R2, R25, RZ, 0x3c, !PT ;  /* 0x0000001902020212 */ /* 0x000fe400078e3cff */
[----:B--2---:R-:W-:Y:S02]  /*07f0*/  @P6 LOP3.LUT R5, R5, R18, RZ, 0x3c, !PT ;  /* 0x0000001205056212 */ /* 0x004fe400078e3cff */
[----:B---3--:R-:W-:-:S02]  /*0800*/  @P6 LOP3.LUT R3, R3, R20, RZ, 0x3c, !PT ;  /* 0x0000001403036212 */ /* 0x008fc400078e3cff */
[----:B----4-:R-:W-:Y:S02]  /*0810*/  @P0 LOP3.LUT R5, R5, R22, RZ, 0x3c, !PT ;  /* 0x0000001605050212 */ /* 0x010fe400078e3cff */
[----:B------:R-:W-:Y:S02]  /*0820*/  @P0 LOP3.LUT R3, R3, R26, RZ, 0x3c, !PT ;  /* 0x0000001a03030212 */ /* 0x000fe400078e3cff */
[----:B------:R-:W-:-:S13]  /*0830*/  R2P PR, R24.B1, 0x7f ;  /* 0x0000007f18007804 */ /* 0x000fda0000001000 */
[----:B------:R-:W2:Y:S04]  /*0840*/  @P0 LDG.E R18, desc[UR4][R10.64+0xa0] ;  /* 0x0000a0040a120981 */ /* 0x000ea8000c1e1900 */
[----:B------:R-:W3:Y:S04]  /*0850*/  @P1 LDG.E R22, desc[UR4][R10.64+0xb4] ;  /* 0x0000b4040a161981 */ /* 0x000ee8000c1e1900 */
[----:B------:R-:W4:Y:S04]  /*0860*/  @P2 LDG.E R26, desc[UR4][R10.64+0xc8] ;  /* 0x0000c8040a1a2981 */ /* 0x000f28000c1e1900 */
[----:B------:R-:W4:Y:S04]  /*0870*/  @P3 LDG.E R28, desc[UR4][R10.64+0xdc] ;  /* 0x0000dc040a1c3981 */ /* 0x000f28000c1e1900 */
[----:B------:R-:W4:Y:S04]  /*0880*/  @P0 LDG.E R23, desc[UR4][R10.64+0xa4] ;  /* 0x0000a4040a170981 */ /* 0x000f28000c1e1900 */
[----:B------:R-:W4:Y:S04]  /*0890*/  @P0 LDG.E R20, desc[UR4][R10.64+0xa8] ;  /* 0x0000a8040a140981 */ /* 0x000f28000c1e1900 */
[----:B------:R-:W4:Y:S04]  /*08a0*/  @P4 LDG.E R25, desc[UR4][R10.64+0xf0] ;  /* 0x0000f0040a194981 */ /* 0x000f28000c1e1900 */
        /* <DEDUP_REMOVED lines=21> */
[----:B------:R-:W-:Y:S02]  /*0a00*/  LOP3.LUT P0, RZ, R24, 0x8000, RZ, 0xc0, !PT ;  /* 0x0000800018ff7812 */ /* 0x000fe4000780c0ff */
[----:B----4-:R-:W-:Y:S01]  /*0a10*/  @P5 LOP3.LUT R15, R15, R26, RZ, 0x3c, !PT ;  /* 0x0000001a0f0f5212 */ /* 0x010fe200078e3cff */
[----:B------:R-:W4:Y:S04]  /*0a20*/  @P3 LDG.E R24, desc[UR4][R10.64+0xe4] ;  /* 0x0000e4040a183981 */ /* 0x000f28000c1e1900 */
[----:B------:R-:W2:Y:S01]  /*0a30*/  @P6 LDG.E R26, desc[UR4][R10.64+0x118] ;  /* 0x000118040a1a6981 */ /* 0x000ea2000c1e1900 */
        /* <DEDUP_REMOVED lines=8> */
[----:B---3--:R-:W-:-:S03]  /*0ac0*/  @P2 LOP3.LUT R3, R3, R22, RZ, 0x3c, !PT ;  /* 0x0000001603032212 */ /* 0x008fc600078e3cff */
[----:B------:R-:W3:Y:S01]  /*0ad0*/  @P4 LDG.E R22, desc[UR4][R10.64+0x100] ;  /* 0x000100040a164981 */ /* 0x000ee2000c1e1900 */
[----:B--2---:R-:W-:-:S03]  /*0ae0*/  @P6 LOP3.LUT R15, R15, R26, RZ, 0x3c, !PT ;  /* 0x0000001a0f0f6212 */ /* 0x004fc600078e3cff */
[----:B------:R-:W2:Y:S01]  /*0af0*/  @P0 LDG.E R26, desc[UR4][R10.64+0x12c] ;  /* 0x00012c040a1a0981 */ /* 0x000ea2000c1e1900 */
[----:B----4-:R-:W-:-:S03]  /*0b00*/  @P2 LOP3.LUT R2, R2, R23, RZ, 0x3c, !PT ;  /* 0x0000001702022212 */ /* 0x010fc600078e3cff */
[----:B------:R-:W4:Y:S01]  /*0b10*/  @P4 LDG.E R23, desc[UR4][R10.64+0xfc] ;  /* 0x0000fc040a174981 */ /* 0x000f22000c1e1900 */
[----:B------:R-:W-:-:S03]  /*0b20*/  @P2 LOP3.LUT R5, R5, R20, RZ, 0x3c, !PT ;  /* 0x0000001405052212 */ /* 0x000fc600078e3cff */
[----:B------:R-:W4:Y:S01]  /*0b30*/  @P4 LDG.E R20, desc[UR4][R10.64+0xf8] ;  /* 0x0000f8040a144981 */ /* 0x000f22000c1e1900 */
[----:B------:R-:W-:Y:S02]  /*0b40*/  @P3 LOP3.LUT R2, R2, R27, RZ, 0x3c, !PT ;  /* 0x0000001b02023212 */ /* 0x000fe400078e3cff */
[----:B------:R-:W-:Y:S01]  /*0b50*/  @P3 LOP3.LUT R4, R4, R25, RZ, 0x3c, !PT ;  /* 0x0000001904043212 */ /* 0x000fe200078e3cff */
[----:B------:R-:W4:Y:S01]  /*0b60*/  @P5 LDG.E R27, desc[UR4][R10.64+0x110] ;  /* 0x000110040a1b5981 */ /* 0x000f22000c1e1900 */
[----:B------:R-:W-:-:S03]  /*0b70*/  @P3 LOP3.LUT R5, R5, R24, RZ, 0x3c, !PT ;  /* 0x0000001805053212 */ /* 0x000fc600078e3cff */
[----:B------:R-:W4:Y:S04]  /*0b80*/  @P5 LDG.E R25, desc[UR4][R10.64+0x108] ;  /* 0x000108040a195981 */ /* 0x000f28000c1e1900 */
        /* <DEDUP_REMOVED lines=19> */
[----:B------:R-:W-:-:S05]  /*0cc0*/  VIADD R19, R19, 0x10 ;  /* 0x0000001013137836 */ /* 0x000fca0000000000 */
[----:B------:R-:W-:Y:S02]  /*0cd0*/  ISETP.NE.AND P1, PT, R19, 0x20, PT ;  /* 0x000000201300780c */ /* 0x000fe40003f25270 */
[----:B------:R-:W-:Y:S02]  /*0ce0*/  @P5 LOP3.LUT R3, R3, R18, RZ, 0x3c, !PT ;  /* 0x0000001203035212 */ /* 0x000fe400078e3cff */
[----:B------:R-:W-:Y:S02]  /*0cf0*/  @P6 LOP3.LUT R4, R4, R21, RZ, 0x3c, !PT ;  /* 0x0000001504046212 */ /* 0x000fe400078e3cff */
[----:B---3--:R-:W-:-:S04]  /*0d00*/  @P6 LOP3.LUT R3, R3, R22, RZ, 0x3c, !PT ;  /* 0x0000001603036212 */ /* 0x008fc800078e3cff */
[----:B--2---:R-:W-:Y:S02]  /*0d10*/  @P0 LOP3.LUT R3, R3, R26, RZ, 0x3c, !PT ;  /* 0x0000001a03030212 */ /* 0x004fe400078e3cff */
[----:B----4-:R-:W-:Y:S02]  /*0d20*/  @P6 LOP3.LUT R2, R2, R23, RZ, 0x3c, !PT ;  /* 0x0000001702026212 */ /* 0x010fe400078e3cff */
[----:B------:R-:W-:Y:S02]  /*0d30*/  @P6 LOP3.LUT R5, R5, R20, RZ, 0x3c, !PT ;  /* 0x0000001405056212 */ /* 0x000fe400078e3cff */
[----:B------:R-:W-:Y:S02]  /*0d40*/  @P0 LOP3.LUT R2, R2, R27, RZ, 0x3c, !PT ;  /* 0x0000001b02020212 */ /* 0x000fe400078e3cff */
[----:B------:R-:W-:Y:S02]  /*0d50*/  @P0 LOP3.LUT R4, R4, R25, RZ, 0x3c, !PT ;  /* 0x0000001904040212 */ /* 0x000fe400078e3cff */
[----:B------:R-:W-:Y:S01]  /*0d60*/  @P0 LOP3.LUT R5, R5, R24, RZ, 0x3c, !PT ;  /* 0x0000001805050212 */ /* 0x000fe200078e3cff */
[----:B------:R-:W-:Y:S06]  /*0d70*/  @P1 BRA `(.L_x_28) ;  /* 0xfffffff400481947 */ /* 0x000fec000383ffff */
[----:B------:R-:W-:-:S05]  /*0d80*/  VIADD R17, R17, 0x1 ;  /* 0x0000000111117836 */ /* 0x000fca0000000000 */
[----:B------:R-:W-:-:S13]  /*0d90*/  ISETP.NE.AND P0, PT, R17, 0x5, PT ;  /* 0x000000051100780c */ /* 0x000fda0003f05270 */
[----:B------:R-:W-:Y:S05]  /*0da0*/  @P0 BRA `(.L_x_29) ;  /* 0xfffffff400300947 */ /* 0x000fea000383ffff */
[----:B------:R0:W-:Y:S01]  /*0db0*/  STG.E.64 desc[UR4][R6.64+0x8], R4 ;  /* 0x0000080406007986 */ /* 0x0001e2000c101b04 */
[----:B------:R-:W-:Y:S01]  /*0dc0*/  VIADD R14, R14, 0x1 ;  /* 0x000000010e0e7836 */ /* 0x000fe20000000000 */
[----:B------:R-:W-:Y:S02]  /*0dd0*/  LOP3.LUT R11, R13, 0x3, RZ, 0xc0, !PT ;  /* 0x000000030d0b7812 */ /* 0x000fe400078ec0ff */
[----:B------:R0:W-:Y:S02]  /*0de0*/  STG.E.64 desc[UR4][R6.64+0x10], R2 ;  /* 0x0000100206007986 */ /* 0x0001e4000c101b04 */
[----:B------:R-:W-:Y:S02]  /*0df0*/  ISETP.GE.U32.AND P0, PT, R14, R11, PT ;  /* 0x0000000b0e00720c */ /* 0x000fe40003f06070 */
[----:B------:R0:W-:Y:S11]  /*0e00*/  STG.E desc[UR4][R6.64+0x4], R15 ;  /* 0x0000040f06007986 */ /* 0x0001f6000c101904 */
[----:B------:R-:W-:Y:S05]  /*0e10*/  @!P0 BRA `(.L_x_30) ;  /* 0xfffffff400048947 */ /* 0x000fea000383ffff */
.L_x_27:
[----:B------:R-:W-:Y:S05]  /*0e20*/  BSYNC.RECONVERGENT B1 ;  /* 0x0000000000017941 */ /* 0x000fea0003800200 */
.L_x_26:
[C---:B------:R-:W-:Y:S01]  /*0e30*/  ISETP.GT.U32.AND P0, PT, R13.reuse, 0x3, PT ;  /* 0x000000030d00780c */ /* 0x040fe20003f04070 */
[----:B------:R-:W-:Y:S01]  /*0e40*/  VIADD R12, R12, 0x1 ;  /* 0x000000010c0c7836 */ /* 0x000fe20000000000 */
[--C-:B------:R-:W-:Y:S02]  /*0e50*/  SHF.R.U64 R13, R13, 0x2, R0.reuse ;  /* 0x000000020d0d7819 */ /* 0x100fe40000001200 */
[----:B------:R-:W-:Y:S02]  /*0e60*/  ISETP.GT.U32.AND.EX P0, PT, R0, RZ, PT, P0 ;  /* 0x000000ff0000720c */ /* 0x000fe40003f04100 */
[----:B------:R-:W-:-:S11]  /*0e70*/  SHF.R.U32.HI R0, RZ, 0x2, R0 ;  /* 0x00000002ff007819 */ /* 0x000fd60000011600 */
[----:B------:R-:W-:Y:S05]  /*0e80*/  @P0 BRA `(.L_x_31) ;  /* 0xfffffff000c80947 */ /* 0x000fea000383ffff */
.L_x_25:
[----:B------:R-:W-:Y:S05]  /*0e90*/  BSYNC.RECONVERGENT B0 ;  /* 0x0000000000007941 */ /* 0x000fea0003800200 */
.L_x_24:
[----:B------:R-:W-:Y:S04]  /*0ea0*/  STG.E.64 desc[UR4][R6.64+0x18], RZ ;  /* 0x000018ff06007986 */ /* 0x000fe8000c101b04 */
[----:B------:R-:W-:Y:S04]  /*0eb0*/  STG.E desc[UR4][R6.64+0x20], RZ ;  /* 0x000020ff06007986 */ /* 0x000fe8000c101904 */
[----:B------:R-:W-:Y:S01]  /*0ec0*/  STG.E.64 desc[UR4][R6.64+0x28], RZ ;  /* 0x000028ff06007986 */ /* 0x000fe2000c101b04 */
[----:B------:R-:W-:Y:S05]  /*0ed0*/  EXIT ;  /* 0x000000000000794d */ /* 0x000fea0003800000 */
.L_x_32:
        /* <DEDUP_REMOVED lines=10> */
.L_x_36:


//--------------------- .nv.global.init           --------------------------
	.section	.nv.global.init,"aw",@progbits
	.align	16
.nv.global.init:
	.type		__cudart_sin_cos_coeffs,@object
	.size		__cudart_sin_cos_coeffs,(__cudart_i2opi_d - __cudart_sin_cos_coeffs)
__cudart_sin_cos_coeffs:
        /*0000*/ 	.byte	0x46, 0xd2, 0xb0, 0x2c, 0xf1, 0xe5, 0x5a, 0xbe, 0x92, 0xe3, 0xac, 0x69, 0xe3, 0x1d, 0xc7, 0x3e
        /*0010*/ 	.byte	0xa1, 0x62, 0xdb, 0x19, 0xa0, 0x01, 0x2a, 0xbf, 0x18, 0x08, 0x11, 0x11, 0x11, 0x11, 0x81, 0x3f
        /*0020*/ 	.byte	0x54, 0x55, 0x55, 0x55, 0x55, 0x55, 0xc5, 0xbf, 0x00, 0x00, 0x00, 0x00, 0x00, 0x00, 0x00, 0x00
        /*0030*/ 	.byte	0x00, 0x00, 0x00, 0x00, 0x00, 0x00, 0x00, 0x00, 0x64, 0x81, 0xfd, 0x20, 0x83, 0xff, 0xa8, 0xbd
        /*0040*/ 	.byte	0x28, 0x85, 0xef, 0xc1, 0xa7, 0xee, 0x21, 0x3e, 0xd9, 0xe6, 0x06, 0x8e, 0x4f, 0x7e, 0x92, 0xbe
        /*0050*/ 	.byte	0xe9, 0xbc, 0xdd, 0x19, 0xa0, 0x01, 0xfa, 0x3e, 0x47, 0x5d, 0xc1, 0x16, 0x6c, 0xc1, 0x56, 0xbf
        /*0060*/ 	.byte	0x51, 0x55, 0x55, 0x55, 0x55, 0x55, 0xa5, 0x3f, 0x00, 0x00, 0x00, 0x00, 0x00, 0x00, 0xe0, 0xbf
        /*0070*/ 	.byte	0x00, 0x00, 0x00, 0x00, 0x00, 0x00, 0xf0, 0x3f, 0x00, 0x00, 0x00, 0x00, 0x00, 0x00, 0x00, 0x00
	.type		__cudart_i2opi_d,@object
	.size		__cudart_i2opi_d,(mrg32k3aM1SubSeq - __cudart_i2opi_d)
__cudart_i2opi_d:
        /* <DEDUP_REMOVED lines=9> */
	.type		mrg32k3aM1SubSeq,@object
	.size		mrg32k3aM1SubSeq,(mrg32k3aM2SubSeq - mrg32k3aM1SubSeq)
mrg32k3aM1SubSeq:
        /* <DEDUP_REMOVED lines=126> */
	.type		mrg32k3aM2SubSeq,@object
	.size		mrg32k3aM2SubSeq,(mrg32k3aM1 - mrg32k3aM2SubSeq)
mrg32k3aM2SubSeq:
        /* <DEDUP_REMOVED lines=126> */
	.type		mrg32k3aM1,@object
	.size		mrg32k3aM1,(mrg32k3aM1Seq - mrg32k3aM1)
mrg32k3aM1:
        /* <DEDUP_REMOVED lines=144> */
	.type		mrg32k3aM1Seq,@object
	.size		mrg32k3aM1Seq,(mrg32k3aM2 - mrg32k3aM1Seq)
mrg32k3aM1Seq:
        /* <DEDUP_REMOVED lines=144> */
	.type		mrg32k3aM2,@object
	.size		mrg32k3aM2,(mrg32k3aM2Seq - mrg32k3aM2)
mrg32k3aM2:
        /* <DEDUP_REMOVED lines=144> */
	.type		mrg32k3aM2Seq,@object
	.size		mrg32k3aM2Seq,(precalc_xorwow_matrix - mrg32k3aM2Seq)
mrg32k3aM2Seq:
        /* <DEDUP_REMOVED lines=144> */
	.type		precalc_xorwow_matrix,@object
	.size		precalc_xorwow_matrix,(precalc_xorwow_offset_matrix - precalc_xorwow_matrix)
precalc_xorwow_matrix:
        /* <DEDUP_REMOVED lines=6400> */
	.type		precalc_xorwow_offset_matrix,@object
	.size		precalc_xorwow_offset_matrix,(.L_1 - precalc_xorwow_offset_matrix)
precalc_xorwow_offset_matrix:
        /* <DEDUP_REMOVED lines=6400> */
.L_1:


//--------------------- .nv.shared.reserved.0     --------------------------
	.section	.nv.shared.reserved.0,"aw",@nobits
	.weak		__nv_reservedSMEM_offset_0_alias
	.size		__nv_reservedSMEM_offset_0_alias, 0, 64
	.other		__nv_reservedSMEM_offset_0_alias,@"STO_CUDA_RESERVED_SHARED STV_DEFAULT"
__nv_reservedSMEM_offset_0_alias:
	.zero		0
	.zero		64


//--------------------- .nv.constant0._Z8simulateP17curandStateXORWOWPdS1_S1_ --------------------------
	.section	.nv.constant0._Z8simulateP17curandStateXORWOWPdS1_S1_,"a",@progbits
	.sectionflags	@""
	.align	4
.nv.constant0._Z8simulateP17curandStateXORWOWPdS1_S1_:
	.zero		928


//--------------------- .nv.constant0._Z4initjP17curandStateXORWOW --------------------------
	.section	.nv.constant0._Z4initjP17curandStateXORWOW,"a",@progbits
	.sectionflags	@""
	.align	4
.nv.constant0._Z4initjP17curandStateXORWOW:
	.zero		912


//--------------------- SYMBOLS --------------------------

	.type		.nv.reservedSmem.offset0,@object
	.size		.nv.reservedSmem.offset0,0x4
